//
// Generated by NVIDIA NVVM Compiler
//
// Compiler Build ID: CL-36424714
// Cuda compilation tools, release 13.0, V13.0.88
// Based on NVVM 20.0.0
//

.version 9.0
.target sm_100
.address_size 64

	// .globl	_Z18ConvolutionForwardPfS_S_S_iiiiiiiiiiiiii

.visible .entry _Z18ConvolutionForwardPfS_S_S_iiiiiiiiiiiiii(
	.param .u64 .ptr .align 1 _Z18ConvolutionForwardPfS_S_S_iiiiiiiiiiiiii_param_0,
	.param .u64 .ptr .align 1 _Z18ConvolutionForwardPfS_S_S_iiiiiiiiiiiiii_param_1,
	.param .u64 .ptr .align 1 _Z18ConvolutionForwardPfS_S_S_iiiiiiiiiiiiii_param_2,
	.param .u64 .ptr .align 1 _Z18ConvolutionForwardPfS_S_S_iiiiiiiiiiiiii_param_3,
	.param .u32 _Z18ConvolutionForwardPfS_S_S_iiiiiiiiiiiiii_param_4,
	.param .u32 _Z18ConvolutionForwardPfS_S_S_iiiiiiiiiiiiii_param_5,
	.param .u32 _Z18ConvolutionForwardPfS_S_S_iiiiiiiiiiiiii_param_6,
	.param .u32 _Z18ConvolutionForwardPfS_S_S_iiiiiiiiiiiiii_param_7,
	.param .u32 _Z18ConvolutionForwardPfS_S_S_iiiiiiiiiiiiii_param_8,
	.param .u32 _Z18ConvolutionForwardPfS_S_S_iiiiiiiiiiiiii_param_9,
	.param .u32 _Z18ConvolutionForwardPfS_S_S_iiiiiiiiiiiiii_param_10,
	.param .u32 _Z18ConvolutionForwardPfS_S_S_iiiiiiiiiiiiii_param_11,
	.param .u32 _Z18ConvolutionForwardPfS_S_S_iiiiiiiiiiiiii_param_12,
	.param .u32 _Z18ConvolutionForwardPfS_S_S_iiiiiiiiiiiiii_param_13,
	.param .u32 _Z18ConvolutionForwardPfS_S_S_iiiiiiiiiiiiii_param_14,
	.param .u32 _Z18ConvolutionForwardPfS_S_S_iiiiiiiiiiiiii_param_15,
	.param .u32 _Z18ConvolutionForwardPfS_S_S_iiiiiiiiiiiiii_param_16,
	.param .u32 _Z18ConvolutionForwardPfS_S_S_iiiiiiiiiiiiii_param_17
)
{
	.reg .pred 	%p<18>;
	.reg .b32 	%r<163>;
	.reg .b32 	%f<76>;
	.reg .b64 	%rd<141>;

	ld.param.u64 	%rd7, [_Z18ConvolutionForwardPfS_S_S_iiiiiiiiiiiiii_param_0];
	ld.param.u64 	%rd8, [_Z18ConvolutionForwardPfS_S_S_iiiiiiiiiiiiii_param_1];
	ld.param.u64 	%rd9, [_Z18ConvolutionForwardPfS_S_S_iiiiiiiiiiiiii_param_2];
	ld.param.u64 	%rd10, [_Z18ConvolutionForwardPfS_S_S_iiiiiiiiiiiiii_param_3];
	ld.param.u32 	%r53, [_Z18ConvolutionForwardPfS_S_S_iiiiiiiiiiiiii_param_4];
	ld.param.u32 	%r54, [_Z18ConvolutionForwardPfS_S_S_iiiiiiiiiiiiii_param_5];
	ld.param.u32 	%r56, [_Z18ConvolutionForwardPfS_S_S_iiiiiiiiiiiiii_param_7];
	ld.param.u32 	%r57, [_Z18ConvolutionForwardPfS_S_S_iiiiiiiiiiiiii_param_8];
	ld.param.u32 	%r58, [_Z18ConvolutionForwardPfS_S_S_iiiiiiiiiiiiii_param_9];
	ld.param.u32 	%r59, [_Z18ConvolutionForwardPfS_S_S_iiiiiiiiiiiiii_param_10];
	ld.param.u32 	%r60, [_Z18ConvolutionForwardPfS_S_S_iiiiiiiiiiiiii_param_11];
	ld.param.u32 	%r61, [_Z18ConvolutionForwardPfS_S_S_iiiiiiiiiiiiii_param_12];
	ld.param.u32 	%r62, [_Z18ConvolutionForwardPfS_S_S_iiiiiiiiiiiiii_param_13];
	ld.param.u32 	%r66, [_Z18ConvolutionForwardPfS_S_S_iiiiiiiiiiiiii_param_17];
	cvta.to.global.u64 	%rd1, %rd9;
	cvta.to.global.u64 	%rd2, %rd7;
	cvta.to.global.u64 	%rd3, %rd8;
	cvta.to.global.u64 	%rd4, %rd10;
	mov.u32 	%r67, %ctaid.x;
	mov.u32 	%r1, %ntid.x;
	mov.u32 	%r68, %tid.x;
	mad.lo.s32 	%r153, %r67, %r1, %r68;
	setp.ge.s32 	%p1, %r153, %r53;
	@%p1 bra 	$L__BB0_22;
	setp.gt.s32 	%p2, %r57, 0;
	mov.u32 	%r69, %nctaid.x;
	mul.lo.s32 	%r3, %r1, %r69;
	@%p2 bra 	$L__BB0_2;
	bra.uni 	$L__BB0_21;
$L__BB0_2:
	add.s32 	%r4, %r66, 3;
	mul.lo.s32 	%r5, %r62, %r61;
	mul.lo.s32 	%r83, %r61, %r57;
	mul.lo.s32 	%r6, %r83, %r62;
	mul.lo.s32 	%r7, %r59, %r58;
	mul.lo.s32 	%r84, %r58, %r57;
	mul.lo.s32 	%r8, %r84, %r59;
$L__BB0_3:
	ld.param.u32 	%r152, [_Z18ConvolutionForwardPfS_S_S_iiiiiiiiiiiiii_param_16];
	ld.param.u32 	%r151, [_Z18ConvolutionForwardPfS_S_S_iiiiiiiiiiiiii_param_15];
	ld.param.u32 	%r150, [_Z18ConvolutionForwardPfS_S_S_iiiiiiiiiiiiii_param_14];
	ld.param.u32 	%r149, [_Z18ConvolutionForwardPfS_S_S_iiiiiiiiiiiiii_param_6];
	div.s32 	%r86, %r153, %r54;
	div.s32 	%r87, %r86, %r58;
	div.s32 	%r10, %r87, %r59;
	div.s32 	%r88, %r153, %r58;
	div.s32 	%r89, %r88, %r59;
	rem.s32 	%r11, %r89, %r54;
	div.s32 	%r90, %r153, %r59;
	rem.s32 	%r12, %r90, %r58;
	mul.lo.s32 	%r91, %r90, %r59;
	sub.s32 	%r13, %r153, %r91;
	mul.lo.s32 	%r92, %r12, %r150;
	sub.s32 	%r93, %r92, %r152;
	add.s32 	%r94, %r93, %r61;
	mul.lo.s32 	%r95, %r13, %r151;
	sub.s32 	%r96, %r95, %r66;
	add.s32 	%r97, %r96, %r62;
	neg.s32 	%r98, %r93;
	max.s32 	%r14, %r93, 0;
	shr.s32 	%r99, %r93, 31;
	and.b32  	%r15, %r99, %r98;
	neg.s32 	%r100, %r96;
	max.s32 	%r16, %r96, 0;
	shr.s32 	%r101, %r96, 31;
	and.b32  	%r17, %r101, %r100;
	setp.gt.s32 	%p4, %r94, %r149;
	sub.s32 	%r102, %r149, %r93;
	selp.b32 	%r103, %r102, %r61, %p4;
	setp.gt.s32 	%p5, %r97, %r56;
	sub.s32 	%r104, %r56, %r96;
	selp.b32 	%r105, %r104, %r62, %p5;
	sub.s32 	%r18, %r103, %r15;
	sub.s32 	%r19, %r105, %r17;
	min.s32 	%r106, %r56, %r97;
	sub.s32 	%r107, %r106, %r16;
	and.b32  	%r108, %r107, 7;
	add.s32 	%r20, %r108, -1;
	and.b32  	%r21, %r107, 3;
	and.b32  	%r22, %r19, 7;
	sub.s32 	%r23, %r16, %r106;
	and.b32  	%r24, %r19, 2147483640;
	and.b32  	%r25, %r107, 1;
	neg.s32 	%r26, %r24;
	add.s32 	%r109, %r4, %r16;
	sub.s32 	%r27, %r109, %r95;
	add.s32 	%r28, %r16, 3;
	mov.f32 	%f68, 0f00000000;
	mov.b32 	%r154, 0;
	mul.lo.s32 	%r111, %r8, %r10;
	cvt.s64.s32 	%rd15, %r111;
	mul.lo.s32 	%r113, %r6, %r11;
	cvt.s64.s32 	%rd17, %r113;
$L__BB0_4:
	setp.lt.s32 	%p6, %r18, 1;
	mul.lo.s32 	%r110, %r7, %r154;
	cvt.s64.s32 	%rd14, %r110;
	add.s64 	%rd5, %rd14, %rd15;
	mul.lo.s32 	%r112, %r5, %r154;
	cvt.s64.s32 	%rd16, %r112;
	add.s64 	%rd6, %rd16, %rd17;
	@%p6 bra 	$L__BB0_8;
	mov.b32 	%r155, 0;
$L__BB0_6:
	setp.gt.s32 	%p7, %r19, 0;
	@%p7 bra 	$L__BB0_10;
$L__BB0_7:
	add.s32 	%r155, %r155, 1;
	setp.lt.s32 	%p15, %r155, %r18;
	@%p15 bra 	$L__BB0_6;
$L__BB0_8:
	add.s32 	%r154, %r154, 1;
	setp.eq.s32 	%p16, %r154, %r57;
	@%p16 bra 	$L__BB0_9;
	bra.uni 	$L__BB0_4;
$L__BB0_9:
	mad.lo.s32 	%r146, %r10, %r60, %r11;
	mad.lo.s32 	%r147, %r146, %r58, %r12;
	mad.lo.s32 	%r148, %r147, %r59, %r13;
	mul.wide.s32 	%rd138, %r148, 4;
	add.s64 	%rd139, %rd4, %rd138;
	ld.global.f32 	%f63, [%rd139];
	add.f32 	%f64, %f68, %f63;
	add.s64 	%rd140, %rd3, %rd138;
	st.global.f32 	[%rd140], %f64;
	add.s32 	%r153, %r153, %r3;
	setp.lt.s32 	%p17, %r153, %r53;
	@%p17 bra 	$L__BB0_3;
	bra.uni 	$L__BB0_22;
$L__BB0_10:
	setp.gt.u32 	%p8, %r23, -8;
	add.s32 	%r116, %r155, %r14;
	mul.lo.s32 	%r39, %r116, %r56;
	add.s32 	%r40, %r39, %r16;
	add.s32 	%r117, %r155, %r15;
	mul.lo.s32 	%r41, %r117, %r62;
	add.s32 	%r42, %r41, %r17;
	mov.b32 	%r160, 0;
	@%p8 bra 	$L__BB0_13;
	add.s32 	%r157, %r27, %r41;
	add.s32 	%r156, %r28, %r39;
	mov.u32 	%r158, %r26;
$L__BB0_12:
	.pragma "nounroll";
	add.s32 	%r118, %r156, -3;
	cvt.s64.s32 	%rd18, %r118;
	add.s64 	%rd19, %rd5, %rd18;
	shl.b64 	%rd20, %rd19, 2;
	add.s64 	%rd21, %rd2, %rd20;
	ld.global.f32 	%f20, [%rd21];
	add.s32 	%r119, %r157, -3;
	cvt.s64.s32 	%rd22, %r119;
	add.s64 	%rd23, %rd6, %rd22;
	shl.b64 	%rd24, %rd23, 2;
	add.s64 	%rd25, %rd1, %rd24;
	ld.global.f32 	%f21, [%rd25];
	fma.rn.f32 	%f22, %f20, %f21, %f68;
	add.s32 	%r120, %r156, -2;
	cvt.s64.s32 	%rd26, %r120;
	add.s64 	%rd27, %rd5, %rd26;
	shl.b64 	%rd28, %rd27, 2;
	add.s64 	%rd29, %rd2, %rd28;
	ld.global.f32 	%f23, [%rd29];
	add.s32 	%r121, %r157, -2;
	cvt.s64.s32 	%rd30, %r121;
	add.s64 	%rd31, %rd6, %rd30;
	shl.b64 	%rd32, %rd31, 2;
	add.s64 	%rd33, %rd1, %rd32;
	ld.global.f32 	%f24, [%rd33];
	fma.rn.f32 	%f25, %f23, %f24, %f22;
	add.s32 	%r122, %r156, -1;
	cvt.s64.s32 	%rd34, %r122;
	add.s64 	%rd35, %rd5, %rd34;
	shl.b64 	%rd36, %rd35, 2;
	add.s64 	%rd37, %rd2, %rd36;
	ld.global.f32 	%f26, [%rd37];
	add.s32 	%r123, %r157, -1;
	cvt.s64.s32 	%rd38, %r123;
	add.s64 	%rd39, %rd6, %rd38;
	shl.b64 	%rd40, %rd39, 2;
	add.s64 	%rd41, %rd1, %rd40;
	ld.global.f32 	%f27, [%rd41];
	fma.rn.f32 	%f28, %f26, %f27, %f25;
	add.s32 	%r124, %r156, 4;
	cvt.s64.s32 	%rd42, %r156;
	add.s64 	%rd43, %rd5, %rd42;
	shl.b64 	%rd44, %rd43, 2;
	add.s64 	%rd45, %rd2, %rd44;
	ld.global.f32 	%f29, [%rd45];
	add.s32 	%r125, %r157, 4;
	cvt.s64.s32 	%rd46, %r157;
	add.s64 	%rd47, %rd6, %rd46;
	shl.b64 	%rd48, %rd47, 2;
	add.s64 	%rd49, %rd1, %rd48;
	ld.global.f32 	%f30, [%rd49];
	fma.rn.f32 	%f31, %f29, %f30, %f28;
	add.s32 	%r126, %r156, 1;
	cvt.s64.s32 	%rd50, %r126;
	add.s64 	%rd51, %rd5, %rd50;
	shl.b64 	%rd52, %rd51, 2;
	add.s64 	%rd53, %rd2, %rd52;
	ld.global.f32 	%f32, [%rd53];
	add.s32 	%r127, %r157, 1;
	cvt.s64.s32 	%rd54, %r127;
	add.s64 	%rd55, %rd6, %rd54;
	shl.b64 	%rd56, %rd55, 2;
	add.s64 	%rd57, %rd1, %rd56;
	ld.global.f32 	%f33, [%rd57];
	fma.rn.f32 	%f34, %f32, %f33, %f31;
	add.s32 	%r128, %r156, 2;
	cvt.s64.s32 	%rd58, %r128;
	add.s64 	%rd59, %rd5, %rd58;
	shl.b64 	%rd60, %rd59, 2;
	add.s64 	%rd61, %rd2, %rd60;
	ld.global.f32 	%f35, [%rd61];
	add.s32 	%r129, %r157, 2;
	cvt.s64.s32 	%rd62, %r129;
	add.s64 	%rd63, %rd6, %rd62;
	shl.b64 	%rd64, %rd63, 2;
	add.s64 	%rd65, %rd1, %rd64;
	ld.global.f32 	%f36, [%rd65];
	fma.rn.f32 	%f37, %f35, %f36, %f34;
	add.s32 	%r130, %r156, 3;
	cvt.s64.s32 	%rd66, %r130;
	add.s64 	%rd67, %rd5, %rd66;
	shl.b64 	%rd68, %rd67, 2;
	add.s64 	%rd69, %rd2, %rd68;
	ld.global.f32 	%f38, [%rd69];
	add.s32 	%r131, %r157, 3;
	cvt.s64.s32 	%rd70, %r131;
	add.s64 	%rd71, %rd6, %rd70;
	shl.b64 	%rd72, %rd71, 2;
	add.s64 	%rd73, %rd1, %rd72;
	ld.global.f32 	%f39, [%rd73];
	fma.rn.f32 	%f40, %f38, %f39, %f37;
	cvt.s64.s32 	%rd74, %r124;
	add.s64 	%rd75, %rd5, %rd74;
	shl.b64 	%rd76, %rd75, 2;
	add.s64 	%rd77, %rd2, %rd76;
	ld.global.f32 	%f41, [%rd77];
	cvt.s64.s32 	%rd78, %r125;
	add.s64 	%rd79, %rd6, %rd78;
	shl.b64 	%rd80, %rd79, 2;
	add.s64 	%rd81, %rd1, %rd80;
	ld.global.f32 	%f42, [%rd81];
	fma.rn.f32 	%f68, %f41, %f42, %f40;
	add.s32 	%r158, %r158, 8;
	add.s32 	%r157, %r157, 8;
	add.s32 	%r156, %r156, 8;
	setp.eq.s32 	%p9, %r158, 0;
	mov.u32 	%r160, %r24;
	@%p9 bra 	$L__BB0_13;
	bra.uni 	$L__BB0_12;
$L__BB0_13:
	setp.eq.s32 	%p10, %r22, 0;
	@%p10 bra 	$L__BB0_7;
	setp.lt.u32 	%p11, %r20, 3;
	@%p11 bra 	$L__BB0_16;
	add.s32 	%r132, %r40, %r160;
	cvt.s64.s32 	%rd82, %r132;
	add.s64 	%rd83, %rd5, %rd82;
	shl.b64 	%rd84, %rd83, 2;
	add.s64 	%rd85, %rd2, %rd84;
	ld.global.f32 	%f44, [%rd85];
	add.s32 	%r133, %r42, %r160;
	cvt.s64.s32 	%rd86, %r133;
	add.s64 	%rd87, %rd6, %rd86;
	shl.b64 	%rd88, %rd87, 2;
	add.s64 	%rd89, %rd1, %rd88;
	ld.global.f32 	%f45, [%rd89];
	fma.rn.f32 	%f46, %f44, %f45, %f68;
	add.s32 	%r134, %r132, 1;
	cvt.s64.s32 	%rd90, %r134;
	add.s64 	%rd91, %rd5, %rd90;
	shl.b64 	%rd92, %rd91, 2;
	add.s64 	%rd93, %rd2, %rd92;
	ld.global.f32 	%f47, [%rd93];
	add.s32 	%r135, %r133, 1;
	cvt.s64.s32 	%rd94, %r135;
	add.s64 	%rd95, %rd6, %rd94;
	shl.b64 	%rd96, %rd95, 2;
	add.s64 	%rd97, %rd1, %rd96;
	ld.global.f32 	%f48, [%rd97];
	fma.rn.f32 	%f49, %f47, %f48, %f46;
	add.s32 	%r136, %r132, 2;
	cvt.s64.s32 	%rd98, %r136;
	add.s64 	%rd99, %rd5, %rd98;
	shl.b64 	%rd100, %rd99, 2;
	add.s64 	%rd101, %rd2, %rd100;
	ld.global.f32 	%f50, [%rd101];
	add.s32 	%r137, %r133, 2;
	cvt.s64.s32 	%rd102, %r137;
	add.s64 	%rd103, %rd6, %rd102;
	shl.b64 	%rd104, %rd103, 2;
	add.s64 	%rd105, %rd1, %rd104;
	ld.global.f32 	%f51, [%rd105];
	fma.rn.f32 	%f52, %f50, %f51, %f49;
	add.s32 	%r138, %r132, 3;
	cvt.s64.s32 	%rd106, %r138;
	add.s64 	%rd107, %rd5, %rd106;
	shl.b64 	%rd108, %rd107, 2;
	add.s64 	%rd109, %rd2, %rd108;
	ld.global.f32 	%f53, [%rd109];
	add.s32 	%r139, %r133, 3;
	cvt.s64.s32 	%rd110, %r139;
	add.s64 	%rd111, %rd6, %rd110;
	shl.b64 	%rd112, %rd111, 2;
	add.s64 	%rd113, %rd1, %rd112;
	ld.global.f32 	%f54, [%rd113];
	fma.rn.f32 	%f68, %f53, %f54, %f52;
	add.s32 	%r160, %r160, 4;
$L__BB0_16:
	setp.eq.s32 	%p12, %r21, 0;
	@%p12 bra 	$L__BB0_7;
	setp.eq.s32 	%p13, %r21, 1;
	@%p13 bra 	$L__BB0_19;
	add.s32 	%r140, %r40, %r160;
	cvt.s64.s32 	%rd114, %r140;
	add.s64 	%rd115, %rd5, %rd114;
	shl.b64 	%rd116, %rd115, 2;
	add.s64 	%rd117, %rd2, %rd116;
	ld.global.f32 	%f56, [%rd117];
	add.s32 	%r141, %r42, %r160;
	cvt.s64.s32 	%rd118, %r141;
	add.s64 	%rd119, %rd6, %rd118;
	shl.b64 	%rd120, %rd119, 2;
	add.s64 	%rd121, %rd1, %rd120;
	ld.global.f32 	%f57, [%rd121];
	fma.rn.f32 	%f58, %f56, %f57, %f68;
	add.s32 	%r142, %r140, 1;
	cvt.s64.s32 	%rd122, %r142;
	add.s64 	%rd123, %rd5, %rd122;
	shl.b64 	%rd124, %rd123, 2;
	add.s64 	%rd125, %rd2, %rd124;
	ld.global.f32 	%f59, [%rd125];
	add.s32 	%r143, %r141, 1;
	cvt.s64.s32 	%rd126, %r143;
	add.s64 	%rd127, %rd6, %rd126;
	shl.b64 	%rd128, %rd127, 2;
	add.s64 	%rd129, %rd1, %rd128;
	ld.global.f32 	%f60, [%rd129];
	fma.rn.f32 	%f68, %f59, %f60, %f58;
	add.s32 	%r160, %r160, 2;
$L__BB0_19:
	setp.eq.s32 	%p14, %r25, 0;
	@%p14 bra 	$L__BB0_7;
	add.s32 	%r144, %r40, %r160;
	cvt.s64.s32 	%rd130, %r144;
	add.s64 	%rd131, %rd5, %rd130;
	shl.b64 	%rd132, %rd131, 2;
	add.s64 	%rd133, %rd2, %rd132;
	ld.global.f32 	%f61, [%rd133];
	add.s32 	%r145, %r42, %r160;
	cvt.s64.s32 	%rd134, %r145;
	add.s64 	%rd135, %rd6, %rd134;
	shl.b64 	%rd136, %rd135, 2;
	add.s64 	%rd137, %rd1, %rd136;
	ld.global.f32 	%f62, [%rd137];
	fma.rn.f32 	%f68, %f61, %f62, %f68;
	bra.uni 	$L__BB0_7;
$L__BB0_21:
	div.s32 	%r70, %r153, %r54;
	div.s32 	%r71, %r70, %r58;
	div.s32 	%r72, %r71, %r59;
	div.s32 	%r73, %r153, %r58;
	div.s32 	%r74, %r73, %r59;
	rem.s32 	%r75, %r74, %r54;
	div.s32 	%r76, %r153, %r59;
	rem.s32 	%r77, %r76, %r58;
	mul.lo.s32 	%r78, %r76, %r59;
	sub.s32 	%r79, %r153, %r78;
	mad.lo.s32 	%r80, %r72, %r60, %r75;
	mad.lo.s32 	%r81, %r80, %r58, %r77;
	mad.lo.s32 	%r82, %r81, %r59, %r79;
	mul.wide.s32 	%rd11, %r82, 4;
	add.s64 	%rd12, %rd4, %rd11;
	ld.global.f32 	%f16, [%rd12];
	add.f32 	%f17, %f16, 0f00000000;
	add.s64 	%rd13, %rd3, %rd11;
	st.global.f32 	[%rd13], %f17;
	add.s32 	%r153, %r153, %r3;
	setp.lt.s32 	%p3, %r153, %r53;
	@%p3 bra 	$L__BB0_21;
$L__BB0_22:
	ret;

}
	// .globl	_Z14trivial_conv2dPfS_S_S_iiiiiiiiiii
.visible .entry _Z14trivial_conv2dPfS_S_S_iiiiiiiiiii(
	.param .u64 .ptr .align 1 _Z14trivial_conv2dPfS_S_S_iiiiiiiiiii_param_0,
	.param .u64 .ptr .align 1 _Z14trivial_conv2dPfS_S_S_iiiiiiiiiii_param_1,
	.param .u64 .ptr .align 1 _Z14trivial_conv2dPfS_S_S_iiiiiiiiiii_param_2,
	.param .u64 .ptr .align 1 _Z14trivial_conv2dPfS_S_S_iiiiiiiiiii_param_3,
	.param .u32 _Z14trivial_conv2dPfS_S_S_iiiiiiiiiii_param_4,
	.param .u32 _Z14trivial_conv2dPfS_S_S_iiiiiiiiiii_param_5,
	.param .u32 _Z14trivial_conv2dPfS_S_S_iiiiiiiiiii_param_6,
	.param .u32 _Z14trivial_conv2dPfS_S_S_iiiiiiiiiii_param_7,
	.param .u32 _Z14trivial_conv2dPfS_S_S_iiiiiiiiiii_param_8,
	.param .u32 _Z14trivial_conv2dPfS_S_S_iiiiiiiiiii_param_9,
	.param .u32 _Z14trivial_conv2dPfS_S_S_iiiiiiiiiii_param_10,
	.param .u32 _Z14trivial_conv2dPfS_S_S_iiiiiiiiiii_param_11,
	.param .u32 _Z14trivial_conv2dPfS_S_S_iiiiiiiiiii_param_12,
	.param .u32 _Z14trivial_conv2dPfS_S_S_iiiiiiiiiii_param_13,
	.param .u32 _Z14trivial_conv2dPfS_S_S_iiiiiiiiiii_param_14
)
{
	.reg .pred 	%p<18>;
	.reg .b32 	%r<160>;
	.reg .b32 	%f<76>;
	.reg .b64 	%rd<143>;

	ld.param.u64 	%rd9, [_Z14trivial_conv2dPfS_S_S_iiiiiiiiiii_param_0];
	ld.param.u64 	%rd10, [_Z14trivial_conv2dPfS_S_S_iiiiiiiiiii_param_1];
	ld.param.u64 	%rd7, [_Z14trivial_conv2dPfS_S_S_iiiiiiiiiii_param_2];
	ld.param.u64 	%rd8, [_Z14trivial_conv2dPfS_S_S_iiiiiiiiiii_param_3];
	ld.param.u32 	%r48, [_Z14trivial_conv2dPfS_S_S_iiiiiiiiiii_param_4];
	ld.param.u32 	%r49, [_Z14trivial_conv2dPfS_S_S_iiiiiiiiiii_param_5];
	ld.param.u32 	%r50, [_Z14trivial_conv2dPfS_S_S_iiiiiiiiiii_param_6];
	ld.param.u32 	%r52, [_Z14trivial_conv2dPfS_S_S_iiiiiiiiiii_param_8];
	ld.param.u32 	%r53, [_Z14trivial_conv2dPfS_S_S_iiiiiiiiiii_param_9];
	ld.param.u32 	%r54, [_Z14trivial_conv2dPfS_S_S_iiiiiiiiiii_param_11];
	ld.param.u32 	%r55, [_Z14trivial_conv2dPfS_S_S_iiiiiiiiiii_param_12];
	ld.param.u32 	%r56, [_Z14trivial_conv2dPfS_S_S_iiiiiiiiiii_param_13];
	ld.param.u32 	%r57, [_Z14trivial_conv2dPfS_S_S_iiiiiiiiiii_param_14];
	cvta.to.global.u64 	%rd1, %rd10;
	cvta.to.global.u64 	%rd2, %rd9;
	cvta.to.global.u64 	%rd3, %rd7;
	cvta.to.global.u64 	%rd4, %rd8;
	shl.b32 	%r58, %r54, 1;
	sub.s32 	%r59, %r49, %r52;
	add.s32 	%r60, %r59, %r58;
	div.s32 	%r61, %r60, %r56;
	add.s32 	%r1, %r61, 1;
	shl.b32 	%r62, %r55, 1;
	sub.s32 	%r63, %r50, %r53;
	add.s32 	%r64, %r63, %r62;
	div.s32 	%r65, %r64, %r57;
	add.s32 	%r2, %r65, 1;
	mov.u32 	%r66, %ctaid.x;
	mov.u32 	%r3, %ntid.x;
	mov.u32 	%r67, %tid.x;
	mad.lo.s32 	%r150, %r66, %r3, %r67;
	setp.ge.s32 	%p1, %r150, %r48;
	@%p1 bra 	$L__BB1_21;
	ld.param.u32 	%r145, [_Z14trivial_conv2dPfS_S_S_iiiiiiiiiii_param_7];
	mul.lo.s32 	%r5, %r2, %r1;
	setp.gt.s32 	%p2, %r145, 0;
	mov.u32 	%r68, %nctaid.x;
	mul.lo.s32 	%r6, %r3, %r68;
	@%p2 bra 	$L__BB1_2;
	bra.uni 	$L__BB1_20;
$L__BB1_2:
	ld.param.u32 	%r149, [_Z14trivial_conv2dPfS_S_S_iiiiiiiiiii_param_14];
	ld.param.u32 	%r148, [_Z14trivial_conv2dPfS_S_S_iiiiiiiiiii_param_11];
	ld.param.u32 	%r144, [_Z14trivial_conv2dPfS_S_S_iiiiiiiiiii_param_5];
	div.s32 	%r8, %r150, %r5;
	div.s32 	%r78, %r150, %r2;
	rem.s32 	%r9, %r78, %r1;
	mul.lo.s32 	%r79, %r78, %r2;
	sub.s32 	%r10, %r150, %r79;
	mul.lo.s32 	%r80, %r9, %r56;
	sub.s32 	%r81, %r80, %r148;
	add.s32 	%r82, %r81, %r52;
	mul.lo.s32 	%r83, %r10, %r149;
	sub.s32 	%r84, %r83, %r55;
	add.s32 	%r85, %r84, %r53;
	neg.s32 	%r86, %r81;
	max.s32 	%r11, %r81, 0;
	shr.s32 	%r87, %r81, 31;
	and.b32  	%r12, %r87, %r86;
	neg.s32 	%r88, %r84;
	max.s32 	%r13, %r84, 0;
	shr.s32 	%r89, %r84, 31;
	and.b32  	%r14, %r89, %r88;
	setp.gt.s32 	%p4, %r82, %r144;
	sub.s32 	%r90, %r144, %r81;
	selp.b32 	%r91, %r90, %r52, %p4;
	setp.gt.s32 	%p5, %r85, %r50;
	sub.s32 	%r92, %r50, %r84;
	selp.b32 	%r93, %r92, %r53, %p5;
	sub.s32 	%r15, %r91, %r12;
	sub.s32 	%r16, %r93, %r14;
	min.s32 	%r94, %r50, %r85;
	sub.s32 	%r95, %r94, %r13;
	and.b32  	%r96, %r95, 7;
	add.s32 	%r17, %r96, -1;
	and.b32  	%r18, %r95, 3;
	sub.s32 	%r19, %r13, %r94;
	and.b32  	%r20, %r16, 2147483640;
	and.b32  	%r21, %r95, 1;
	neg.s32 	%r22, %r20;
	add.s32 	%r97, %r55, %r13;
	sub.s32 	%r98, %r97, %r83;
	add.s32 	%r23, %r98, 3;
	mov.f32 	%f68, 0f00000000;
	mov.b32 	%r151, 0;
$L__BB1_3:
	ld.param.u32 	%r146, [_Z14trivial_conv2dPfS_S_S_iiiiiiiiiii_param_7];
	setp.lt.s32 	%p6, %r15, 1;
	mul.lo.s32 	%r99, %r2, %r1;
	mul.lo.s32 	%r100, %r99, %r151;
	cvt.s64.s32 	%rd5, %r100;
	mul.lo.s32 	%r101, %r53, %r52;
	mul.lo.s32 	%r102, %r101, %r151;
	cvt.s64.s32 	%rd14, %r102;
	mul.lo.s32 	%r103, %r52, %r146;
	mul.lo.s32 	%r104, %r103, %r53;
	mul.lo.s32 	%r105, %r104, %r8;
	cvt.s64.s32 	%rd15, %r105;
	add.s64 	%rd6, %rd14, %rd15;
	@%p6 bra 	$L__BB1_7;
	mov.b32 	%r152, 0;
$L__BB1_5:
	setp.gt.s32 	%p7, %r16, 0;
	@%p7 bra 	$L__BB1_9;
$L__BB1_6:
	add.s32 	%r152, %r152, 1;
	setp.lt.s32 	%p15, %r152, %r15;
	@%p15 bra 	$L__BB1_5;
$L__BB1_7:
	ld.param.u32 	%r147, [_Z14trivial_conv2dPfS_S_S_iiiiiiiiiii_param_7];
	add.s32 	%r151, %r151, 1;
	setp.eq.s32 	%p16, %r151, %r147;
	@%p16 bra 	$L__BB1_8;
	bra.uni 	$L__BB1_3;
$L__BB1_8:
	ld.param.u64 	%rd142, [_Z14trivial_conv2dPfS_S_S_iiiiiiiiiii_param_3];
	ld.param.u64 	%rd141, [_Z14trivial_conv2dPfS_S_S_iiiiiiiiiii_param_2];
	mad.lo.s32 	%r140, %r8, %r1, %r9;
	mad.lo.s32 	%r141, %r140, %r2, %r10;
	cvta.to.global.u64 	%rd136, %rd142;
	mul.wide.s32 	%rd137, %r141, 4;
	add.s64 	%rd138, %rd136, %rd137;
	ld.global.f32 	%f63, [%rd138];
	add.f32 	%f64, %f68, %f63;
	cvta.to.global.u64 	%rd139, %rd141;
	add.s64 	%rd140, %rd139, %rd137;
	st.global.f32 	[%rd140], %f64;
	mov.u32 	%r142, %ntid.x;
	mov.u32 	%r143, %nctaid.x;
	mad.lo.s32 	%r150, %r142, %r143, %r150;
	setp.lt.s32 	%p17, %r150, %r48;
	@%p17 bra 	$L__BB1_2;
	bra.uni 	$L__BB1_21;
$L__BB1_9:
	setp.gt.u32 	%p8, %r19, -8;
	add.s32 	%r108, %r152, %r11;
	mul.lo.s32 	%r34, %r108, %r50;
	add.s32 	%r35, %r34, %r13;
	add.s32 	%r109, %r152, %r12;
	mul.lo.s32 	%r36, %r109, %r53;
	add.s32 	%r37, %r36, %r14;
	mov.b32 	%r157, 0;
	@%p8 bra 	$L__BB1_12;
	add.s32 	%r154, %r23, %r36;
	add.s32 	%r110, %r13, %r34;
	add.s32 	%r153, %r110, 3;
	mov.u32 	%r155, %r22;
$L__BB1_11:
	.pragma "nounroll";
	add.s32 	%r111, %r153, -3;
	cvt.s64.s32 	%rd16, %r111;
	add.s64 	%rd17, %rd16, %rd5;
	shl.b64 	%rd18, %rd17, 2;
	add.s64 	%rd19, %rd2, %rd18;
	ld.global.f32 	%f20, [%rd19];
	add.s32 	%r112, %r154, -3;
	cvt.s64.s32 	%rd20, %r112;
	add.s64 	%rd21, %rd6, %rd20;
	shl.b64 	%rd22, %rd21, 2;
	add.s64 	%rd23, %rd1, %rd22;
	ld.global.f32 	%f21, [%rd23];
	fma.rn.f32 	%f22, %f20, %f21, %f68;
	add.s32 	%r113, %r153, -2;
	cvt.s64.s32 	%rd24, %r113;
	add.s64 	%rd25, %rd24, %rd5;
	shl.b64 	%rd26, %rd25, 2;
	add.s64 	%rd27, %rd2, %rd26;
	ld.global.f32 	%f23, [%rd27];
	add.s32 	%r114, %r154, -2;
	cvt.s64.s32 	%rd28, %r114;
	add.s64 	%rd29, %rd6, %rd28;
	shl.b64 	%rd30, %rd29, 2;
	add.s64 	%rd31, %rd1, %rd30;
	ld.global.f32 	%f24, [%rd31];
	fma.rn.f32 	%f25, %f23, %f24, %f22;
	add.s32 	%r115, %r153, -1;
	cvt.s64.s32 	%rd32, %r115;
	add.s64 	%rd33, %rd32, %rd5;
	shl.b64 	%rd34, %rd33, 2;
	add.s64 	%rd35, %rd2, %rd34;
	ld.global.f32 	%f26, [%rd35];
	add.s32 	%r116, %r154, -1;
	cvt.s64.s32 	%rd36, %r116;
	add.s64 	%rd37, %rd6, %rd36;
	shl.b64 	%rd38, %rd37, 2;
	add.s64 	%rd39, %rd1, %rd38;
	ld.global.f32 	%f27, [%rd39];
	fma.rn.f32 	%f28, %f26, %f27, %f25;
	add.s32 	%r117, %r153, 4;
	cvt.s64.s32 	%rd40, %r153;
	add.s64 	%rd41, %rd40, %rd5;
	shl.b64 	%rd42, %rd41, 2;
	add.s64 	%rd43, %rd2, %rd42;
	ld.global.f32 	%f29, [%rd43];
	add.s32 	%r118, %r154, 4;
	cvt.s64.s32 	%rd44, %r154;
	add.s64 	%rd45, %rd6, %rd44;
	shl.b64 	%rd46, %rd45, 2;
	add.s64 	%rd47, %rd1, %rd46;
	ld.global.f32 	%f30, [%rd47];
	fma.rn.f32 	%f31, %f29, %f30, %f28;
	add.s32 	%r119, %r153, 1;
	cvt.s64.s32 	%rd48, %r119;
	add.s64 	%rd49, %rd48, %rd5;
	shl.b64 	%rd50, %rd49, 2;
	add.s64 	%rd51, %rd2, %rd50;
	ld.global.f32 	%f32, [%rd51];
	add.s32 	%r120, %r154, 1;
	cvt.s64.s32 	%rd52, %r120;
	add.s64 	%rd53, %rd6, %rd52;
	shl.b64 	%rd54, %rd53, 2;
	add.s64 	%rd55, %rd1, %rd54;
	ld.global.f32 	%f33, [%rd55];
	fma.rn.f32 	%f34, %f32, %f33, %f31;
	add.s32 	%r121, %r153, 2;
	cvt.s64.s32 	%rd56, %r121;
	add.s64 	%rd57, %rd56, %rd5;
	shl.b64 	%rd58, %rd57, 2;
	add.s64 	%rd59, %rd2, %rd58;
	ld.global.f32 	%f35, [%rd59];
	add.s32 	%r122, %r154, 2;
	cvt.s64.s32 	%rd60, %r122;
	add.s64 	%rd61, %rd6, %rd60;
	shl.b64 	%rd62, %rd61, 2;
	add.s64 	%rd63, %rd1, %rd62;
	ld.global.f32 	%f36, [%rd63];
	fma.rn.f32 	%f37, %f35, %f36, %f34;
	add.s32 	%r123, %r153, 3;
	cvt.s64.s32 	%rd64, %r123;
	add.s64 	%rd65, %rd64, %rd5;
	shl.b64 	%rd66, %rd65, 2;
	add.s64 	%rd67, %rd2, %rd66;
	ld.global.f32 	%f38, [%rd67];
	add.s32 	%r124, %r154, 3;
	cvt.s64.s32 	%rd68, %r124;
	add.s64 	%rd69, %rd6, %rd68;
	shl.b64 	%rd70, %rd69, 2;
	add.s64 	%rd71, %rd1, %rd70;
	ld.global.f32 	%f39, [%rd71];
	fma.rn.f32 	%f40, %f38, %f39, %f37;
	cvt.s64.s32 	%rd72, %r117;
	add.s64 	%rd73, %rd72, %rd5;
	shl.b64 	%rd74, %rd73, 2;
	add.s64 	%rd75, %rd2, %rd74;
	ld.global.f32 	%f41, [%rd75];
	cvt.s64.s32 	%rd76, %r118;
	add.s64 	%rd77, %rd6, %rd76;
	shl.b64 	%rd78, %rd77, 2;
	add.s64 	%rd79, %rd1, %rd78;
	ld.global.f32 	%f42, [%rd79];
	fma.rn.f32 	%f68, %f41, %f42, %f40;
	add.s32 	%r155, %r155, 8;
	add.s32 	%r154, %r154, 8;
	add.s32 	%r153, %r153, 8;
	setp.eq.s32 	%p9, %r155, 0;
	mov.u32 	%r157, %r20;
	@%p9 bra 	$L__BB1_12;
	bra.uni 	$L__BB1_11;
$L__BB1_12:
	and.b32  	%r125, %r16, 7;
	setp.eq.s32 	%p10, %r125, 0;
	@%p10 bra 	$L__BB1_6;
	setp.lt.u32 	%p11, %r17, 3;
	@%p11 bra 	$L__BB1_15;
	add.s32 	%r126, %r35, %r157;
	cvt.s64.s32 	%rd80, %r126;
	add.s64 	%rd81, %rd80, %rd5;
	shl.b64 	%rd82, %rd81, 2;
	add.s64 	%rd83, %rd2, %rd82;
	ld.global.f32 	%f44, [%rd83];
	add.s32 	%r127, %r37, %r157;
	cvt.s64.s32 	%rd84, %r127;
	add.s64 	%rd85, %rd6, %rd84;
	shl.b64 	%rd86, %rd85, 2;
	add.s64 	%rd87, %rd1, %rd86;
	ld.global.f32 	%f45, [%rd87];
	fma.rn.f32 	%f46, %f44, %f45, %f68;
	add.s32 	%r128, %r126, 1;
	cvt.s64.s32 	%rd88, %r128;
	add.s64 	%rd89, %rd88, %rd5;
	shl.b64 	%rd90, %rd89, 2;
	add.s64 	%rd91, %rd2, %rd90;
	ld.global.f32 	%f47, [%rd91];
	add.s32 	%r129, %r127, 1;
	cvt.s64.s32 	%rd92, %r129;
	add.s64 	%rd93, %rd6, %rd92;
	shl.b64 	%rd94, %rd93, 2;
	add.s64 	%rd95, %rd1, %rd94;
	ld.global.f32 	%f48, [%rd95];
	fma.rn.f32 	%f49, %f47, %f48, %f46;
	add.s32 	%r130, %r126, 2;
	cvt.s64.s32 	%rd96, %r130;
	add.s64 	%rd97, %rd96, %rd5;
	shl.b64 	%rd98, %rd97, 2;
	add.s64 	%rd99, %rd2, %rd98;
	ld.global.f32 	%f50, [%rd99];
	add.s32 	%r131, %r127, 2;
	cvt.s64.s32 	%rd100, %r131;
	add.s64 	%rd101, %rd6, %rd100;
	shl.b64 	%rd102, %rd101, 2;
	add.s64 	%rd103, %rd1, %rd102;
	ld.global.f32 	%f51, [%rd103];
	fma.rn.f32 	%f52, %f50, %f51, %f49;
	add.s32 	%r132, %r126, 3;
	cvt.s64.s32 	%rd104, %r132;
	add.s64 	%rd105, %rd104, %rd5;
	shl.b64 	%rd106, %rd105, 2;
	add.s64 	%rd107, %rd2, %rd106;
	ld.global.f32 	%f53, [%rd107];
	add.s32 	%r133, %r127, 3;
	cvt.s64.s32 	%rd108, %r133;
	add.s64 	%rd109, %rd6, %rd108;
	shl.b64 	%rd110, %rd109, 2;
	add.s64 	%rd111, %rd1, %rd110;
	ld.global.f32 	%f54, [%rd111];
	fma.rn.f32 	%f68, %f53, %f54, %f52;
	add.s32 	%r157, %r157, 4;
$L__BB1_15:
	setp.eq.s32 	%p12, %r18, 0;
	@%p12 bra 	$L__BB1_6;
	setp.eq.s32 	%p13, %r18, 1;
	@%p13 bra 	$L__BB1_18;
	add.s32 	%r134, %r35, %r157;
	cvt.s64.s32 	%rd112, %r134;
	add.s64 	%rd113, %rd112, %rd5;
	shl.b64 	%rd114, %rd113, 2;
	add.s64 	%rd115, %rd2, %rd114;
	ld.global.f32 	%f56, [%rd115];
	add.s32 	%r135, %r37, %r157;
	cvt.s64.s32 	%rd116, %r135;
	add.s64 	%rd117, %rd6, %rd116;
	shl.b64 	%rd118, %rd117, 2;
	add.s64 	%rd119, %rd1, %rd118;
	ld.global.f32 	%f57, [%rd119];
	fma.rn.f32 	%f58, %f56, %f57, %f68;
	add.s32 	%r136, %r134, 1;
	cvt.s64.s32 	%rd120, %r136;
	add.s64 	%rd121, %rd120, %rd5;
	shl.b64 	%rd122, %rd121, 2;
	add.s64 	%rd123, %rd2, %rd122;
	ld.global.f32 	%f59, [%rd123];
	add.s32 	%r137, %r135, 1;
	cvt.s64.s32 	%rd124, %r137;
	add.s64 	%rd125, %rd6, %rd124;
	shl.b64 	%rd126, %rd125, 2;
	add.s64 	%rd127, %rd1, %rd126;
	ld.global.f32 	%f60, [%rd127];
	fma.rn.f32 	%f68, %f59, %f60, %f58;
	add.s32 	%r157, %r157, 2;
$L__BB1_18:
	setp.eq.s32 	%p14, %r21, 0;
	@%p14 bra 	$L__BB1_6;
	add.s32 	%r138, %r35, %r157;
	cvt.s64.s32 	%rd128, %r138;
	add.s64 	%rd129, %rd128, %rd5;
	shl.b64 	%rd130, %rd129, 2;
	add.s64 	%rd131, %rd2, %rd130;
	ld.global.f32 	%f61, [%rd131];
	add.s32 	%r139, %r37, %r157;
	cvt.s64.s32 	%rd132, %r139;
	add.s64 	%rd133, %rd6, %rd132;
	shl.b64 	%rd134, %rd133, 2;
	add.s64 	%rd135, %rd1, %rd134;
	ld.global.f32 	%f62, [%rd135];
	fma.rn.f32 	%f68, %f61, %f62, %f68;
	bra.uni 	$L__BB1_6;
$L__BB1_20:
	div.s32 	%r69, %r150, %r5;
	div.s32 	%r70, %r150, %r2;
	rem.s32 	%r71, %r70, %r1;
	mul.lo.s32 	%r72, %r70, %r2;
	sub.s32 	%r73, %r150, %r72;
	mad.lo.s32 	%r74, %r69, %r1, %r71;
	mad.lo.s32 	%r75, %r74, %r2, %r73;
	mul.wide.s32 	%rd11, %r75, 4;
	add.s64 	%rd12, %rd4, %rd11;
	ld.global.f32 	%f16, [%rd12];
	add.f32 	%f17, %f16, 0f00000000;
	add.s64 	%rd13, %rd3, %rd11;
	st.global.f32 	[%rd13], %f17;
	add.s32 	%r150, %r150, %r6;
	setp.lt.s32 	%p3, %r150, %r48;
	@%p3 bra 	$L__BB1_20;
$L__BB1_21:
	ret;

}


// ===== COMPILED SASS (sm_100) =====

	.target	sm_100

	.elftype	@"ET_EXEC"


//--------------------- .note.nv.tkinfo           --------------------------
	.section	.note.nv.tkinfo,"",@"SHT_NOTE"
	.sectionflags	@"SHF_NOTE_NV_TKINFO"
	.tkinfo
        /*0018*/ 	.word	0x00000002
        /*0030*/ 	.string	""
        /*0030*/ 	.string	"ptxas"
        /*0030*/ 	.string	"Cuda compilation tools, release 13.0, V13.0.88"
        /*0030*/ 	.string	"Build cuda_13.0.r13.0/compiler.36424714_0"
        /*0030*/ 	.string	"-arch sm_100 -m 64 "



//--------------------- .note.nv.cuinfo           --------------------------
	.section	.note.nv.cuinfo,"",@"SHT_NOTE"
	.sectionflags	@"SHF_NOTE_NV_CUINFO"
        /*0018*/ 	.short	0x0002
        /*001a*/ 	.short	0x0064
        /*001c*/ 	.short	0x0082
	.zero		2


//--------------------- .nv.info                  --------------------------
	.section	.nv.info,"",@"SHT_CUDA_INFO"
	.align	4


	//----- nvinfo : EIATTR_REGCOUNT
	.align		4
        /*0000*/ 	.byte	0x04, 0x2f
        /*0002*/ 	.short	(.L_1 - .L_0)
	.align		4
.L_0:
        /*0004*/ 	.word	index@(_Z18ConvolutionForwardPfS_S_S_iiiiiiiiiiiiii)
        /*0008*/ 	.word	0x0000002a


	//----- nvinfo : EIATTR_FRAME_SIZE
	.align		4
.L_1:
        /*000c*/ 	.byte	0x04, 0x11
        /*000e*/ 	.short	(.L_3 - .L_2)
	.align		4
.L_2:
        /*0010*/ 	.word	index@(_Z18ConvolutionForwardPfS_S_S_iiiiiiiiiiiiii)
        /*0014*/ 	.word	0x00000000


	//----- nvinfo : EIATTR_REGCOUNT
	.align		4
.L_3:
        /*0018*/ 	.byte	0x04, 0x2f
        /*001a*/ 	.short	(.L_5 - .L_4)
	.align		4
.L_4:
        /*001c*/ 	.word	index@(_Z14trivial_conv2dPfS_S_S_iiiiiiiiiii)
        /*0020*/ 	.word	0x00000020


	//----- nvinfo : EIATTR_FRAME_SIZE
	.align		4
.L_5:
        /*0024*/ 	.byte	0x04, 0x11
        /*0026*/ 	.short	(.L_7 - .L_6)
	.align		4
.L_6:
        /*0028*/ 	.word	index@(_Z14trivial_conv2dPfS_S_S_iiiiiiiiiii)
        /*002c*/ 	.word	0x00000000


	//----- nvinfo : EIATTR_MIN_STACK_SIZE
	.align		4
.L_7:
        /*0030*/ 	.byte	0x04, 0x12
        /*0032*/ 	.short	(.L_9 - .L_8)
	.align		4
.L_8:
        /*0034*/ 	.word	index@(_Z14trivial_conv2dPfS_S_S_iiiiiiiiiii)
        /*0038*/ 	.word	0x00000000


	//----- nvinfo : EIATTR_MIN_STACK_SIZE
	.align		4
.L_9:
        /*003c*/ 	.byte	0x04, 0x12
        /*003e*/ 	.short	(.L_11 - .L_10)
	.align		4
.L_10:
        /*0040*/ 	.word	index@(_Z18ConvolutionForwardPfS_S_S_iiiiiiiiiiiiii)
        /*0044*/ 	.word	0x00000000
.L_11:


//--------------------- .nv.compat                --------------------------
	.section	.nv.compat,"",@"SHT_CUDA_COMPAT_INFO"
	.align	4
        /*0000*/ 	.byte	0x02, 0x09, 0x00, 0x00, 0x02, 0x02, 0x01, 0x00, 0x02, 0x05, 0x05, 0x00, 0x03, 0x07, 0x01, 0x01
        /*0010*/ 	.byte	0x02, 0x03, 0x00, 0x00, 0x02, 0x06, 0x01, 0x00, 0x04, 0x0b, 0x08, 0x00, 0x09, 0x00, 0x00, 0x00
        /*0020*/ 	.byte	0x00, 0x00, 0x00, 0x00


//--------------------- .nv.info._Z14trivial_conv2dPfS_S_S_iiiiiiiiiii --------------------------
	.section	.nv.info._Z14trivial_conv2dPfS_S_S_iiiiiiiiiii,"",@"SHT_CUDA_INFO"
	.sectionflags	@""
	.align	4


	//----- nvinfo : EIATTR_CUDA_API_VERSION
	.align		4
        /*0000*/ 	.byte	0x04, 0x37
        /*0002*/ 	.short	(.L_13 - .L_12)
.L_12:
        /*0004*/ 	.word	0x00000082


	//----- nvinfo : EIATTR_KPARAM_INFO
	.align		4
.L_13:
        /*0008*/ 	.byte	0x04, 0x17
        /*000a*/ 	.short	(.L_15 - .L_14)
.L_14:
        /*000c*/ 	.word	0x00000000
        /*0010*/ 	.short	0x000e
        /*0012*/ 	.short	0x0048
        /*0014*/ 	.byte	0x00, 0xf0, 0x11, 0x00


	//----- nvinfo : EIATTR_KPARAM_INFO
	.align		4
.L_15:
        /*0018*/ 	.byte	0x04, 0x17
        /*001a*/ 	.short	(.L_17 - .L_16)
.L_16:
        /*001c*/ 	.word	0x00000000
        /*0020*/ 	.short	0x000d
        /*0022*/ 	.short	0x0044
        /*0024*/ 	.byte	0x00, 0xf0, 0x11, 0x00


	//----- nvinfo : EIATTR_KPARAM_INFO
	.align		4
.L_17:
        /*0028*/ 	.byte	0x04, 0x17
        /*002a*/ 	.short	(.L_19 - .L_18)
.L_18:
        /*002c*/ 	.word	0x00000000
        /*0030*/ 	.short	0x000c
        /*0032*/ 	.short	0x0040
        /*0034*/ 	.byte	0x00, 0xf0, 0x11, 0x00


	//----- nvinfo : EIATTR_KPARAM_INFO
	.align		4
.L_19:
        /*0038*/ 	.byte	0x04, 0x17
        /*003a*/ 	.short	(.L_21 - .L_20)
.L_20:
        /*003c*/ 	.word	0x00000000
        /*0040*/ 	.short	0x000b
        /*0042*/ 	.short	0x003c
        /*0044*/ 	.byte	0x00, 0xf0, 0x11, 0x00


	//----- nvinfo : EIATTR_KPARAM_INFO
	.align		4
.L_21:
        /*0048*/ 	.byte	0x04, 0x17
        /*004a*/ 	.short	(.L_23 - .L_22)
.L_22:
        /*004c*/ 	.word	0x00000000
        /*0050*/ 	.short	0x000a
        /*0052*/ 	.short	0x0038
        /*0054*/ 	.byte	0x00, 0xf0, 0x11, 0x00


	//----- nvinfo : EIATTR_KPARAM_INFO
	.align		4
.L_23:
        /*0058*/ 	.byte	0x04, 0x17
        /*005a*/ 	.short	(.L_25 - .L_24)
.L_24:
        /*005c*/ 	.word	0x00000000
        /*0060*/ 	.short	0x0009
        /*0062*/ 	.short	0x0034
        /*0064*/ 	.byte	0x00, 0xf0, 0x11, 0x00


	//----- nvinfo : EIATTR_KPARAM_INFO
	.align		4
.L_25:
        /*0068*/ 	.byte	0x04, 0x17
        /*006a*/ 	.short	(.L_27 - .L_26)
.L_26:
        /*006c*/ 	.word	0x00000000
        /*0070*/ 	.short	0x0008
        /*0072*/ 	.short	0x0030
        /*0074*/ 	.byte	0x00, 0xf0, 0x11, 0x00


	//----- nvinfo : EIATTR_KPARAM_INFO
	.align		4
.L_27:
        /*0078*/ 	.byte	0x04, 0x17
        /*007a*/ 	.short	(.L_29 - .L_28)
.L_28:
        /*007c*/ 	.word	0x00000000
        /*0080*/ 	.short	0x0007
        /*0082*/ 	.short	0x002c
        /*0084*/ 	.byte	0x00, 0xf0, 0x11, 0x00


	//----- nvinfo : EIATTR_KPARAM_INFO
	.align		4
.L_29:
        /*0088*/ 	.byte	0x04, 0x17
        /*008a*/ 	.short	(.L_31 - .L_30)
.L_30:
        /*008c*/ 	.word	0x00000000
        /*0090*/ 	.short	0x0006
        /*0092*/ 	.short	0x0028
        /*0094*/ 	.byte	0x00, 0xf0, 0x11, 0x00


	//----- nvinfo : EIATTR_KPARAM_INFO
	.align		4
.L_31:
        /*0098*/ 	.byte	0x04, 0x17
        /*009a*/ 	.short	(.L_33 - .L_32)
.L_32:
        /*009c*/ 	.word	0x00000000
        /*00a0*/ 	.short	0x0005
        /*00a2*/ 	.short	0x0024
        /*00a4*/ 	.byte	0x00, 0xf0, 0x11, 0x00


	//----- nvinfo : EIATTR_KPARAM_INFO
	.align		4
.L_33:
        /*00a8*/ 	.byte	0x04, 0x17
        /*00aa*/ 	.short	(.L_35 - .L_34)
.L_34:
        /*00ac*/ 	.word	0x00000000
        /*00b0*/ 	.short	0x0004
        /*00b2*/ 	.short	0x0020
        /*00b4*/ 	.byte	0x00, 0xf0, 0x11, 0x00


	//----- nvinfo : EIATTR_KPARAM_INFO
	.align		4
.L_35:
        /*00b8*/ 	.byte	0x04, 0x17
        /*00ba*/ 	.short	(.L_37 - .L_36)
.L_36:
        /*00bc*/ 	.word	0x00000000
        /*00c0*/ 	.short	0x0003
        /*00c2*/ 	.short	0x0018
        /*00c4*/ 	.byte	0x00, 0xf5, 0x21, 0x00


	//----- nvinfo : EIATTR_KPARAM_INFO
	.align		4
.L_37:
        /*00c8*/ 	.byte	0x04, 0x17
        /*00ca*/ 	.short	(.L_39 - .L_38)
.L_38:
        /*00cc*/ 	.word	0x00000000
        /*00d0*/ 	.short	0x0002
        /*00d2*/ 	.short	0x0010
        /*00d4*/ 	.byte	0x00, 0xf5, 0x21, 0x00


	//----- nvinfo : EIATTR_KPARAM_INFO
	.align		4
.L_39:
        /*00d8*/ 	.byte	0x04, 0x17
        /*00da*/ 	.short	(.L_41 - .L_40)
.L_40:
        /*00dc*/ 	.word	0x00000000
        /*00e0*/ 	.short	0x0001
        /*00e2*/ 	.short	0x0008
        /*00e4*/ 	.byte	0x00, 0xf5, 0x21, 0x00


	//----- nvinfo : EIATTR_KPARAM_INFO
	.align		4
.L_41:
        /*00e8*/ 	.byte	0x04, 0x17
        /*00ea*/ 	.short	(.L_43 - .L_42)
.L_42:
        /*00ec*/ 	.word	0x00000000
        /*00f0*/ 	.short	0x0000
        /*00f2*/ 	.short	0x0000
        /*00f4*/ 	.byte	0x00, 0xf5, 0x21, 0x00


	//----- nvinfo : EIATTR_SPARSE_MMA_MASK
	.align		4
.L_43:
        /*00f8*/ 	.byte	0x03, 0x50
        /*00fa*/ 	.short	0x0000


	//----- nvinfo : EIATTR_MAXREG_COUNT
	.align		4
        /*00fc*/ 	.byte	0x03, 0x1b
        /*00fe*/ 	.short	0x00ff


	//----- nvinfo : EIATTR_MERCURY_ISA_VERSION
	.align		4
        /*0100*/ 	.byte	0x03, 0x5f
        /*0102*/ 	.short	0x0101


	//----- nvinfo : EIATTR_VRC_CTA_INIT_COUNT
	.align		4
        /*0104*/ 	.byte	0x02, 0x4a
	.zero		1
	.zero		1


	//----- nvinfo : EIATTR_EXIT_INSTR_OFFSETS
	.align		4
        /*0108*/ 	.byte	0x04, 0x1c
        /*010a*/ 	.short	(.L_45 - .L_44)


	//   ....[0]....
.L_44:
        /*010c*/ 	.word	0x000003c0


	//   ....[1]....
        /*0110*/ 	.word	0x00000a50


	//   ....[2]....
        /*0114*/ 	.word	0x00002340


	//----- nvinfo : EIATTR_CRS_STACK_SIZE
	.align		4
.L_45:
        /*0118*/ 	.byte	0x04, 0x1e
        /*011a*/ 	.short	(.L_47 - .L_46)
.L_46:
        /*011c*/ 	.word	0x00000000


	//----- nvinfo : EIATTR_CBANK_PARAM_SIZE
	.align		4
.L_47:
        /*0120*/ 	.byte	0x03, 0x19
        /*0122*/ 	.short	0x004c


	//----- nvinfo : EIATTR_PARAM_CBANK
	.align		4
        /*0124*/ 	.byte	0x04, 0x0a
        /*0126*/ 	.short	(.L_49 - .L_48)
	.align		4
.L_48:
        /*0128*/ 	.word	index@(.nv.constant0._Z14trivial_conv2dPfS_S_S_iiiiiiiiiii)
        /*012c*/ 	.short	0x0380
        /*012e*/ 	.short	0x004c


	//----- nvinfo : EIATTR_SW_WAR
	.align		4
.L_49:
        /*0130*/ 	.byte	0x04, 0x36
        /*0132*/ 	.short	(.L_51 - .L_50)
.L_50:
        /*0134*/ 	.word	0x00000008
.L_51:


//--------------------- .nv.info._Z18ConvolutionForwardPfS_S_S_iiiiiiiiiiiiii --------------------------
	.section	.nv.info._Z18ConvolutionForwardPfS_S_S_iiiiiiiiiiiiii,"",@"SHT_CUDA_INFO"
	.sectionflags	@""
	.align	4


	//----- nvinfo : EIATTR_CUDA_API_VERSION
	.align		4
        /*0000*/ 	.byte	0x04, 0x37
        /*0002*/ 	.short	(.L_53 - .L_52)
.L_52:
        /*0004*/ 	.word	0x00000082


	//----- nvinfo : EIATTR_KPARAM_INFO
	.align		4
.L_53:
        /*0008*/ 	.byte	0x04, 0x17
        /*000a*/ 	.short	(.L_55 - .L_54)
.L_54:
        /*000c*/ 	.word	0x00000000
        /*0010*/ 	.short	0x0011
        /*0012*/ 	.short	0x0054
        /*0014*/ 	.byte	0x00, 0xf0, 0x11, 0x00


	//----- nvinfo : EIATTR_KPARAM_INFO
	.align		4
.L_55:
        /*0018*/ 	.byte	0x04, 0x17
        /*001a*/ 	.short	(.L_57 - .L_56)
.L_56:
        /*001c*/ 	.word	0x00000000
        /*0020*/ 	.short	0x0010
        /*0022*/ 	.short	0x0050
        /*0024*/ 	.byte	0x00, 0xf0, 0x11, 0x00


	//----- nvinfo : EIATTR_KPARAM_INFO
	.align		4
.L_57:
        /*0028*/ 	.byte	0x04, 0x17
        /*002a*/ 	.short	(.L_59 - .L_58)
.L_58:
        /*002c*/ 	.word	0x00000000
        /*0030*/ 	.short	0x000f
        /*0032*/ 	.short	0x004c
        /*0034*/ 	.byte	0x00, 0xf0, 0x11, 0x00


	//----- nvinfo : EIATTR_KPARAM_INFO
	.align		4
.L_59:
        /*0038*/ 	.byte	0x04, 0x17
        /*003a*/ 	.short	(.L_61 - .L_60)
.L_60:
        /*003c*/ 	.word	0x00000000
        /*0040*/ 	.short	0x000e
        /*0042*/ 	.short	0x0048
        /*0044*/ 	.byte	0x00, 0xf0, 0x11, 0x00


	//----- nvinfo : EIATTR_KPARAM_INFO
	.align		4
.L_61:
        /*0048*/ 	.byte	0x04, 0x17
        /*004a*/ 	.short	(.L_63 - .L_62)
.L_62:
        /*004c*/ 	.word	0x00000000
        /*0050*/ 	.short	0x000d
        /*0052*/ 	.short	0x0044
        /*0054*/ 	.byte	0x00, 0xf0, 0x11, 0x00


	//----- nvinfo : EIATTR_KPARAM_INFO
	.align		4
.L_63:
        /*0058*/ 	.byte	0x04, 0x17
        /*005a*/ 	.short	(.L_65 - .L_64)
.L_64:
        /*005c*/ 	.word	0x00000000
        /*0060*/ 	.short	0x000c
        /*0062*/ 	.short	0x0040
        /*0064*/ 	.byte	0x00, 0xf0, 0x11, 0x00


	//----- nvinfo : EIATTR_KPARAM_INFO
	.align		4
.L_65:
        /*0068*/ 	.byte	0x04, 0x17
        /*006a*/ 	.short	(.L_67 - .L_66)
.L_66:
        /*006c*/ 	.word	0x00000000
        /*0070*/ 	.short	0x000b
        /*0072*/ 	.short	0x003c
        /*0074*/ 	.byte	0x00, 0xf0, 0x11, 0x00


	//----- nvinfo : EIATTR_KPARAM_INFO
	.align		4
.L_67:
        /*0078*/ 	.byte	0x04, 0x17
        /*007a*/ 	.short	(.L_69 - .L_68)
.L_68:
        /*007c*/ 	.word	0x00000000
        /*0080*/ 	.short	0x000a
        /*0082*/ 	.short	0x0038
        /*0084*/ 	.byte	0x00, 0xf0, 0x11, 0x00


	//----- nvinfo : EIATTR_KPARAM_INFO
	.align		4
.L_69:
        /*0088*/ 	.byte	0x04, 0x17
        /*008a*/ 	.short	(.L_71 - .L_70)
.L_70:
        /*008c*/ 	.word	0x00000000
        /*0090*/ 	.short	0x0009
        /*0092*/ 	.short	0x0034
        /*0094*/ 	.byte	0x00, 0xf0, 0x11, 0x00


	//----- nvinfo : EIATTR_KPARAM_INFO
	.align		4
.L_71:
        /*0098*/ 	.byte	0x04, 0x17
        /*009a*/ 	.short	(.L_73 - .L_72)
.L_72:
        /*009c*/ 	.word	0x00000000
        /*00a0*/ 	.short	0x0008
        /*00a2*/ 	.short	0x0030
        /*00a4*/ 	.byte	0x00, 0xf0, 0x11, 0x00


	//----- nvinfo : EIATTR_KPARAM_INFO
	.align		4
.L_73:
        /*00a8*/ 	.byte	0x04, 0x17
        /*00aa*/ 	.short	(.L_75 - .L_74)
.L_74:
        /*00ac*/ 	.word	0x00000000
        /*00b0*/ 	.short	0x0007
        /*00b2*/ 	.short	0x002c
        /*00b4*/ 	.byte	0x00, 0xf0, 0x11, 0x00


	//----- nvinfo : EIATTR_KPARAM_INFO
	.align		4
.L_75:
        /*00b8*/ 	.byte	0x04, 0x17
        /*00ba*/ 	.short	(.L_77 - .L_76)
.L_76:
        /*00bc*/ 	.word	0x00000000
        /*00c0*/ 	.short	0x0006
        /*00c2*/ 	.short	0x0028
        /*00c4*/ 	.byte	0x00, 0xf0, 0x11, 0x00


	//----- nvinfo : EIATTR_KPARAM_INFO
	.align		4
.L_77:
        /*00c8*/ 	.byte	0x04, 0x17
        /*00ca*/ 	.short	(.L_79 - .L_78)
.L_78:
        /*00cc*/ 	.word	0x00000000
        /*00d0*/ 	.short	0x0005
        /*00d2*/ 	.short	0x0024
        /*00d4*/ 	.byte	0x00, 0xf0, 0x11, 0x00


	//----- nvinfo : EIATTR_KPARAM_INFO
	.align		4
.L_79:
        /*00d8*/ 	.byte	0x04, 0x17
        /*00da*/ 	.short	(.L_81 - .L_80)
.L_80:
        /*00dc*/ 	.word	0x00000000
        /*00e0*/ 	.short	0x0004
        /*00e2*/ 	.short	0x0020
        /*00e4*/ 	.byte	0x00, 0xf0, 0x11, 0x00


	//----- nvinfo : EIATTR_KPARAM_INFO
	.align		4
.L_81:
        /*00e8*/ 	.byte	0x04, 0x17
        /*00ea*/ 	.short	(.L_83 - .L_82)
.L_82:
        /*00ec*/ 	.word	0x00000000
        /*00f0*/ 	.short	0x0003
        /*00f2*/ 	.short	0x0018
        /*00f4*/ 	.byte	0x00, 0xf5, 0x21, 0x00


	//----- nvinfo : EIATTR_KPARAM_INFO
	.align		4
.L_83:
        /*00f8*/ 	.byte	0x04, 0x17
        /*00fa*/ 	.short	(.L_85 - .L_84)
.L_84:
        /*00fc*/ 	.word	0x00000000
        /*0100*/ 	.short	0x0002
        /*0102*/ 	.short	0x0010
        /*0104*/ 	.byte	0x00, 0xf5, 0x21, 0x00


	//----- nvinfo : EIATTR_KPARAM_INFO
	.align		4
.L_85:
        /*0108*/ 	.byte	0x04, 0x17
        /*010a*/ 	.short	(.L_87 - .L_86)
.L_86:
        /*010c*/ 	.word	0x00000000
        /*0110*/ 	.short	0x0001
        /*0112*/ 	.short	0x0008
        /*0114*/ 	.byte	0x00, 0xf5, 0x21, 0x00


	//----- nvinfo : EIATTR_KPARAM_INFO
	.align		4
.L_87:
        /*0118*/ 	.byte	0x04, 0x17
        /*011a*/ 	.short	(.L_89 - .L_88)
.L_88:
        /*011c*/ 	.word	0x00000000
        /*0120*/ 	.short	0x0000
        /*0122*/ 	.short	0x0000
        /*0124*/ 	.byte	0x00, 0xf5, 0x21, 0x00


	//----- nvinfo : EIATTR_SPARSE_MMA_MASK
	.align		4
.L_89:
        /*0128*/ 	.byte	0x03, 0x50
        /*012a*/ 	.short	0x0000


	//----- nvinfo : EIATTR_MAXREG_COUNT
	.align		4
        /*012c*/ 	.byte	0x03, 0x1b
        /*012e*/ 	.short	0x00ff


	//----- nvinfo : EIATTR_MERCURY_ISA_VERSION
	.align		4
        /*0130*/ 	.byte	0x03, 0x5f
        /*0132*/ 	.short	0x0101


	//----- nvinfo : EIATTR_VRC_CTA_INIT_COUNT
	.align		4
        /*0134*/ 	.byte	0x02, 0x4a
	.zero		1
	.zero		1


	//----- nvinfo : EIATTR_EXIT_INSTR_OFFSETS
	.align		4
        /*0138*/ 	.byte	0x04, 0x1c
        /*013a*/ 	.short	(.L_91 - .L_90)


	//   ....[0]....
.L_90:
        /*013c*/ 	.word	0x00000070


	//   ....[1]....
        /*0140*/ 	.word	0x00000b20


	//   ....[2]....
        /*0144*/ 	.word	0x00002820


	//----- nvinfo : EIATTR_CRS_STACK_SIZE
	.align		4
.L_91:
        /*0148*/ 	.byte	0x04, 0x1e
        /*014a*/ 	.short	(.L_93 - .L_92)
.L_92:
        /*014c*/ 	.word	0x00000000


	//----- nvinfo : EIATTR_CBANK_PARAM_SIZE
	.align		4
.L_93:
        /*0150*/ 	.byte	0x03, 0x19
        /*0152*/ 	.short	0x0058


	//----- nvinfo : EIATTR_PARAM_CBANK
	.align		4
        /*0154*/ 	.byte	0x04, 0x0a
        /*0156*/ 	.short	(.L_95 - .L_94)
	.align		4
.L_94:
        /*0158*/ 	.word	index@(.nv.constant0._Z18ConvolutionForwardPfS_S_S_iiiiiiiiiiiiii)
        /*015c*/ 	.short	0x0380
        /*015e*/ 	.short	0x0058


	//----- nvinfo : EIATTR_SW_WAR
	.align		4
.L_95:
        /*0160*/ 	.byte	0x04, 0x36
        /*0162*/ 	.short	(.L_97 - .L_96)
.L_96:
        /*0164*/ 	.word	0x00000008
.L_97:


//--------------------- .nv.callgraph             --------------------------
	.section	.nv.callgraph,"",@"SHT_CUDA_CALLGRAPH"
	.align	4
	.sectionentsize	8
	.align		4
        /*0000*/ 	.word	0x00000000
	.align		4
        /*0004*/ 	.word	0xffffffff
	.align		4
        /*0008*/ 	.word	0x00000000
	.align		4
        /*000c*/ 	.word	0xfffffffe
	.align		4
        /*0010*/ 	.word	0x00000000
	.align		4
        /*0014*/ 	.word	0xfffffffd
	.align		4
        /*0018*/ 	.word	0x00000000
	.align		4
        /*001c*/ 	.word	0xfffffffc


//--------------------- .text._Z14trivial_conv2dPfS_S_S_iiiiiiiiiii --------------------------
	.section	.text._Z14trivial_conv2dPfS_S_S_iiiiiiiiiii,"ax",@progbits
	.align	128
        .global         _Z14trivial_conv2dPfS_S_S_iiiiiiiiiii
        .type           _Z14trivial_conv2dPfS_S_S_iiiiiiiiiii,@function
        .size           _Z14trivial_conv2dPfS_S_S_iiiiiiiiiii,(.L_x_34 - _Z14trivial_conv2dPfS_S_S_iiiiiiiiiii)
        .other          _Z14trivial_conv2dPfS_S_S_iiiiiiiiiii,@"STO_CUDA_ENTRY STV_DEFAULT"
_Z14trivial_conv2dPfS_S_S_iiiiiiiiiii:
.text._Z14trivial_conv2dPfS_S_S_iiiiiiiiiii:
[----:B------:R-:W-:Y:S08]  /*0000*/  LDC R1, c[0x0][0x37c] ;  /* 0x0000df00ff017b82 */ /* 0x000ff00000000800 */
[----:B------:R-:W0:Y:S01]  /*0010*/  LDC R0, c[0x0][0x3c4] ;  /* 0x0000f100ff007b82 */ /* 0x000e220000000800 */
[----:B------:R-:W1:Y:S01]  /*0020*/  LDCU UR4, c[0x0][0x3a4] ;  /* 0x00007480ff0477ac */ /* 0x000e620008000800 */
[----:B------:R-:W1:Y:S06]  /*0030*/  LDCU UR5, c[0x0][0x3b0] ;  /* 0x00007600ff0577ac */ /* 0x000e6c0008000800 */
[----:B------:R-:W2:Y:S01]  /*0040*/  LDC R2, c[0x0][0x3c8] ;  /* 0x0000f200ff027b82 */ /* 0x000ea20000000800 */
[----:B------:R-:W3:Y:S01]  /*0050*/  LDCU UR6, c[0x0][0x3a8] ;  /* 0x00007500ff0677ac */ /* 0x000ee20008000800 */
[----:B------:R-:W3:Y:S06]  /*0060*/  LDCU UR7, c[0x0][0x3b4] ;  /* 0x00007680ff0777ac */ /* 0x000eec0008000800 */
[----:B------:R-:W4:Y:S01]  /*0070*/  LDC R11, c[0x0][0x3bc] ;  /* 0x0000ef00ff0b7b82 */ /* 0x000f220000000800 */
[----:B-1----:R-:W-:Y:S01]  /*0080*/  UIADD3 UR4, UPT, UPT, UR4, -UR5, URZ ;  /* 0x8000000504047290 */ /* 0x002fe2000fffe0ff */
[----:B0-----:R-:W-:-:S06]  /*0090*/  IABS R4, R0 ;  /* 0x0000000000047213 */ /* 0x001fcc0000000000 */
[----:B------:R-:W0:Y:S01]  /*00a0*/  LDC R12, c[0x0][0x3c0] ;  /* 0x0000f000ff0c7b82 */ /* 0x000e220000000800 */
[----:B------:R-:W1:Y:S01]  /*00b0*/  I2F.RP R5, R4 ;  /* 0x0000000400057306 */ /* 0x000e620000209400 */
[----:B---3--:R-:W-:Y:S01]  /*00c0*/  UIADD3 UR5, UPT, UPT, UR6, -UR7, URZ ;  /* 0x8000000706057290 */ /* 0x008fe2000fffe0ff */
[----:B--2---:R-:W-:-:S06]  /*00d0*/  IABS R3, R2 ;  /* 0x0000000200037213 */ /* 0x004fcc0000000000 */
[----:B------:R-:W2:Y:S08]  /*00e0*/  I2F.RP R10, R3 ;  /* 0x00000003000a7306 */ /* 0x000eb00000209400 */
[----:B-1----:R-:W1:Y:S08]  /*00f0*/  MUFU.RCP R5, R5 ;  /* 0x0000000500057308 */ /* 0x002e700000001000 */
[----:B--2---:R-:W2:Y:S01]  /*0100*/  MUFU.RCP R10, R10 ;  /* 0x0000000a000a7308 */ /* 0x004ea20000001000 */
[----:B-1----:R-:W-:-:S07]  /*0110*/  VIADD R8, R5, 0xffffffe ;  /* 0x0ffffffe05087836 */ /* 0x002fce0000000000 */
[----:B------:R1:W3:Y:S01]  /*0120*/  F2I.FTZ.U32.TRUNC.NTZ R9, R8 ;  /* 0x0000000800097305 */ /* 0x0002e2000021f000 */
[----:B--2---:R-:W-:-:S07]  /*0130*/  VIADD R6, R10, 0xffffffe ;  /* 0x0ffffffe0a067836 */ /* 0x004fce0000000000 */
[----:B------:R2:W5:Y:S01]  /*0140*/  F2I.FTZ.U32.TRUNC.NTZ R7, R6 ;  /* 0x0000000600077305 */ /* 0x000562000021f000 */
[----:B-1----:R-:W-:Y:S02]  /*0150*/  IMAD.MOV.U32 R8, RZ, RZ, RZ ;  /* 0x000000ffff087224 */ /* 0x002fe400078e00ff */
[----:B---3--:R-:W-:Y:S02]  /*0160*/  IMAD.MOV R5, RZ, RZ, -R9 ;  /* 0x000000ffff057224 */ /* 0x008fe400078e0a09 */
[----:B--2---:R-:W-:Y:S02]  /*0170*/  IMAD.MOV.U32 R6, RZ, RZ, RZ ;  /* 0x000000ffff067224 */ /* 0x004fe400078e00ff */
[----:B------:R-:W-:-:S04]  /*0180*/  IMAD R5, R5, R4, RZ ;  /* 0x0000000405057224 */ /* 0x000fc800078e02ff */
[----:B------:R-:W-:Y:S01]  /*0190*/  IMAD.HI.U32 R8, R9, R5, R8 ;  /* 0x0000000509087227 */ /* 0x000fe200078e0008 */
[----:B----4-:R-:W-:Y:S01]  /*01a0*/  LEA R5, R11, UR4, 0x1 ;  /* 0x000000040b057c11 */ /* 0x010fe2000f8e08ff */
[----:B------:R-:W1:Y:S01]  /*01b0*/  S2UR UR4, SR_CTAID.X ;  /* 0x00000000000479c3 */ /* 0x000e620000002500 */
[----:B------:R-:W1:Y:S01]  /*01c0*/  S2R R11, SR_TID.X ;  /* 0x00000000000b7919 */ /* 0x000e620000002100 */
[--C-:B-----5:R-:W-:Y:S01]  /*01d0*/  IMAD.MOV R10, RZ, RZ, -R7.reuse ;  /* 0x000000ffff0a7224 */ /* 0x120fe200078e0a07 */
[----:B0-----:R-:W-:Y:S01]  /*01e0*/  LEA R9, R12, UR5, 0x1 ;  /* 0x000000050c097c11 */ /* 0x001fe2000f8e08ff */
[----:B------:R-:W0:Y:S02]  /*01f0*/  LDCU UR5, c[0x0][0x3a0] ;  /* 0x00007400ff0577ac */ /* 0x000e240008000800 */
[----:B------:R-:W-:Y:S01]  /*0200*/  IMAD R13, R10, R3, RZ ;  /* 0x000000030a0d7224 */ /* 0x000fe200078e02ff */
[----:B------:R-:W-:Y:S01]  /*0210*/  IABS R10, R5 ;  /* 0x00000005000a7213 */ /* 0x000fe20000000000 */
[----:B------:R-:W1:Y:S01]  /*0220*/  LDC R12, c[0x0][0x360] ;  /* 0x0000d800ff0c7b82 */ /* 0x000e620000000800 */
[----:B------:R-:W-:Y:S01]  /*0230*/  LOP3.LUT R5, R5, R0, RZ, 0x3c, !PT ;  /* 0x0000000005057212 */ /* 0x000fe200078e3cff */
[----:B------:R-:W-:Y:S01]  /*0240*/  IMAD.HI.U32 R6, R7, R13, R6 ;  /* 0x0000000d07067227 */ /* 0x000fe200078e0006 */
[----:B------:R-:W-:-:S02]  /*0250*/  IABS R13, R9 ;  /* 0x00000009000d7213 */ /* 0x000fc40000000000 */
[----:B------:R-:W-:Y:S01]  /*0260*/  LOP3.LUT R9, R9, R2, RZ, 0x3c, !PT ;  /* 0x0000000209097212 */ /* 0x000fe200078e3cff */
[----:B------:R-:W-:Y:S01]  /*0270*/  IMAD.MOV.U32 R7, RZ, RZ, R10 ;  /* 0x000000ffff077224 */ /* 0x000fe200078e000a */
[----:B------:R-:W-:Y:S01]  /*0280*/  ISETP.GE.AND P4, PT, R5, RZ, PT ;  /* 0x000000ff0500720c */ /* 0x000fe20003f86270 */
[----:B------:R-:W-:Y:S01]  /*0290*/  IMAD.HI.U32 R6, R6, R13, RZ ;  /* 0x0000000d06067227 */ /* 0x000fe200078e00ff */
[----:B------:R-:W-:-:S03]  /*02a0*/  ISETP.GE.AND P2, PT, R9, RZ, PT ;  /* 0x000000ff0900720c */ /* 0x000fc60003f46270 */
[----:B------:R-:W-:-:S04]  /*02b0*/  IMAD.HI.U32 R8, R8, R7, RZ ;  /* 0x0000000708087227 */ /* 0x000fc800078e00ff */
[----:B------:R-:W-:Y:S02]  /*02c0*/  IMAD.MOV R10, RZ, RZ, -R8 ;  /* 0x000000ffff0a7224 */ /* 0x000fe400078e0a08 */
[----:B------:R-:W-:Y:S02]  /*02d0*/  IMAD.MOV R14, RZ, RZ, -R6 ;  /* 0x000000ffff0e7224 */ /* 0x000fe400078e0a06 */
[----:B------:R-:W-:Y:S02]  /*02e0*/  IMAD R7, R4, R10, R7 ;  /* 0x0000000a04077224 */ /* 0x000fe400078e0207 */
[C---:B------:R-:W-:Y:S02]  /*02f0*/  IMAD R10, R3.reuse, R14, R13 ;  /* 0x0000000e030a7224 */ /* 0x040fe400078e020d */
[----:B-1----:R-:W-:Y:S01]  /*0300*/  IMAD R11, R12, UR4, R11 ;  /* 0x000000040c0b7c24 */ /* 0x002fe2000f8e020b */
[----:B------:R-:W-:Y:S02]  /*0310*/  ISETP.GT.U32.AND P0, PT, R4, R7, PT ;  /* 0x000000070400720c */ /* 0x000fe40003f04070 */
[----:B------:R-:W-:-:S02]  /*0320*/  ISETP.GT.U32.AND P6, PT, R3, R10, PT ;  /* 0x0000000a0300720c */ /* 0x000fc40003fc4070 */
[----:B0-----:R-:W-:-:S09]  /*0330*/  ISETP.GE.AND P5, PT, R11, UR5, PT ;  /* 0x000000050b007c0c */ /* 0x001fd2000bfa6270 */
[----:B------:R-:W-:Y:S02]  /*0340*/  @!P0 IMAD.IADD R7, R7, 0x1, -R4 ;  /* 0x0000000107078824 */ /* 0x000fe400078e0a04 */
[----:B------:R-:W-:Y:S02]  /*0350*/  @!P6 IMAD.IADD R10, R10, 0x1, -R3 ;  /* 0x000000010a0ae824 */ /* 0x000fe400078e0a03 */
[----:B------:R-:W-:Y:S01]  /*0360*/  @!P0 VIADD R8, R8, 0x1 ;  /* 0x0000000108088836 */ /* 0x000fe20000000000 */
[----:B------:R-:W-:Y:S01]  /*0370*/  ISETP.GE.U32.AND P3, PT, R7, R4, PT ;  /* 0x000000040700720c */ /* 0x000fe20003f66070 */
[----:B------:R-:W-:Y:S01]  /*0380*/  @!P6 VIADD R6, R6, 0x1 ;  /* 0x000000010606e836 */ /* 0x000fe20000000000 */
[----:B------:R-:W-:Y:S02]  /*0390*/  ISETP.GE.U32.AND P1, PT, R10, R3, PT ;  /* 0x000000030a00720c */ /* 0x000fe40003f26070 */
[----:B------:R-:W-:Y:S02]  /*03a0*/  ISETP.NE.AND P0, PT, R0, RZ, PT ;  /* 0x000000ff0000720c */ /* 0x000fe40003f05270 */
[----:B------:R-:W-:Y:S01]  /*03b0*/  ISETP.NE.AND P6, PT, R2, RZ, PT ;  /* 0x000000ff0200720c */ /* 0x000fe20003fc5270 */
[----:B------:R-:W-:-:S12]  /*03c0*/  @P5 EXIT ;  /* 0x000000000000594d */ /* 0x000fd80003800000 */
[----:B------:R-:W0:Y:S01]  /*03d0*/  LDCU UR5, c[0x0][0x3ac] ;  /* 0x00007580ff0577ac */ /* 0x000e220008000800 */
[----:B------:R-:W-:Y:S02]  /*03e0*/  @P3 VIADD R8, R8, 0x1 ;  /* 0x0000000108083836 */ /* 0x000fe40000000000 */
[----:B------:R-:W-:Y:S01]  /*03f0*/  @P1 VIADD R6, R6, 0x1 ;  /* 0x0000000106061836 */ /* 0x000fe20000000000 */
[----:B------:R-:W1:Y:S01]  /*0400*/  LDCU UR4, c[0x0][0x370] ;  /* 0x00006e00ff0477ac */ /* 0x000e620008000800 */
[----:B------:R-:W-:Y:S01]  /*0410*/  @!P4 IMAD.MOV R8, RZ, RZ, -R8 ;  /* 0x000000ffff08c224 */ /* 0x000fe200078e0a08 */
[----:B------:R-:W-:Y:S01]  /*0420*/  @!P0 LOP3.LUT R8, RZ, R0, RZ, 0x33, !PT ;  /* 0x00000000ff088212 */ /* 0x000fe200078e33ff */
[----:B------:R-:W-:Y:S01]  /*0430*/  @!P2 IMAD.MOV R6, RZ, RZ, -R6 ;  /* 0x000000ffff06a224 */ /* 0x000fe200078e0a06 */
[----:B------:R-:W-:Y:S01]  /*0440*/  @!P6 LOP3.LUT R6, RZ, R2, RZ, 0x33, !PT ;  /* 0x00000002ff06e212 */ /* 0x000fe200078e33ff */
[----:B------:R-:W-:Y:S01]  /*0450*/  IMAD.MOV.U32 R2, RZ, RZ, R11 ;  /* 0x000000ffff027224 */ /* 0x000fe200078e000b */
[----:B------:R-:W2:Y:S01]  /*0460*/  LDCU.64 UR6, c[0x0][0x358] ;  /* 0x00006b00ff0677ac */ /* 0x000ea20008000a00 */
[----:B------:R-:W-:-:S02]  /*0470*/  VIADD R0, R8, 0x1 ;  /* 0x0000000108007836 */ /* 0x000fc40000000000 */
[----:B------:R-:W-:-:S04]  /*0480*/  VIADD R3, R6, 0x1 ;  /* 0x0000000106037836 */ /* 0x000fc80000000000 */
[----:B------:R-:W-:Y:S01]  /*0490*/  IMAD R9, R0, R3, RZ ;  /* 0x0000000300097224 */ /* 0x000fe200078e02ff */
[----:B0-----:R-:W-:Y:S01]  /*04a0*/  UISETP.GT.AND UP0, UPT, UR5, URZ, UPT ;  /* 0x000000ff0500728c */ /* 0x001fe2000bf04270 */
[----:B-1----:R-:W-:-:S08]  /*04b0*/  IMAD R11, R12, UR4, RZ ;  /* 0x000000040c0b7c24 */ /* 0x002fd0000f8e02ff */
[----:B------:R-:W-:Y:S05]  /*04c0*/  BRA.U UP0, `(.L_x_0) ;  /* 0x0000000500647547 */ /* 0x000fea000b800000 */
[----:B------:R-:W-:Y:S01]  /*04d0*/  IABS R8, R9 ;  /* 0x0000000900087213 */ /* 0x000fe20000000000 */
[----:B------:R-:W0:Y:S01]  /*04e0*/  LDC.64 R6, c[0x0][0x390] ;  /* 0x0000e400ff067b82 */ /* 0x000e220000000a00 */
[----:B------:R-:W-:Y:S01]  /*04f0*/  IMAD.MOV.U32 R12, RZ, RZ, RZ ;  /* 0x000000ffff0c7224 */ /* 0x000fe200078e00ff */
[----:B------:R-:W-:Y:S01]  /*0500*/  ISETP.NE.AND P0, PT, R0, RZ, PT ;  /* 0x000000ff0000720c */ /* 0x000fe20003f05270 */
[----:B------:R-:W1:Y:S01]  /*0510*/  I2F.RP R10, R8 ;  /* 0x00000008000a7306 */ /* 0x000e620000209400 */
[----:B------:R-:W3:Y:S04]  /*0520*/  LDCU UR4, c[0x0][0x3a0] ;  /* 0x00007400ff0477ac */ /* 0x000ee80008000800 */
[----:B------:R-:W4:Y:S03]  /*0530*/  LDC.64 R4, c[0x0][0x398] ;  /* 0x0000e600ff047b82 */ /* 0x000f260000000a00 */
[----:B-1----:R-:W1:Y:S02]  /*0540*/  MUFU.RCP R10, R10 ;  /* 0x0000000a000a7308 */ /* 0x002e640000001000 */
[----:B-1----:R-:W-:Y:S01]  /*0550*/  VIADD R13, R10, 0xffffffe ;  /* 0x0ffffffe0a0d7836 */ /* 0x002fe20000000000 */
[----:B------:R-:W-:-:S05]  /*0560*/  LOP3.LUT R10, RZ, R0, RZ, 0x33, !PT ;  /* 0x00000000ff0a7212 */ /* 0x000fca00078e33ff */
[----:B------:R-:W1:Y:S02]  /*0570*/  F2I.FTZ.U32.TRUNC.NTZ R13, R13 ;  /* 0x0000000d000d7305 */ /* 0x000e64000021f000 */
[----:B-1----:R-:W-:-:S04]  /*0580*/  IMAD.MOV R15, RZ, RZ, -R13 ;  /* 0x000000ffff0f7224 */ /* 0x002fc800078e0a0d */
[----:B------:R-:W-:-:S04]  /*0590*/  IMAD R15, R15, R8, RZ ;  /* 0x000000080f0f7224 */ /* 0x000fc800078e02ff */
[----:B0--34-:R-:W-:-:S07]  /*05a0*/  IMAD.HI.U32 R12, R13, R15, R12 ;  /* 0x0000000f0d0c7227 */ /* 0x019fce00078e000c */
.L_x_1:
[-C--:B0-----:R-:W-:Y:S02]  /*05b0*/  IABS R16, R3.reuse ;  /* 0x0000000300107213 */ /* 0x081fe40000000000 */
[----:B------:R-:W-:Y:S02]  /*05c0*/  IABS R13, R0 ;  /* 0x00000000000d7213 */ /* 0x000fe40000000000 */
[----:B------:R-:W0:Y:S01]  /*05d0*/  I2F.RP R17, R16 ;  /* 0x0000001000117306 */ /* 0x000e220000209400 */
[----:B------:R-:W-:-:S07]  /*05e0*/  IABS R20, R3 ;  /* 0x0000000300147213 */ /* 0x000fce0000000000 */
[----:B------:R-:W1:Y:S08]  /*05f0*/  I2F.RP R19, R13 ;  /* 0x0000000d00137306 */ /* 0x000e700000209400 */
[----:B0-----:R-:W0:Y:S08]  /*0600*/  MUFU.RCP R17, R17 ;  /* 0x0000001100117308 */ /* 0x001e300000001000 */
[----:B-1----:R-:W-:Y:S01]  /*0610*/  MUFU.RCP R19, R19 ;  /* 0x0000001300137308 */ /* 0x002fe20000001000 */
[----:B0-----:R-:W-:Y:S01]  /*0620*/  VIADD R14, R17, 0xffffffe ;  /* 0x0ffffffe110e7836 */ /* 0x001fe20000000000 */
[----:B------:R-:W-:-:S06]  /*0630*/  IABS R17, R2 ;  /* 0x0000000200117213 */ /* 0x000fcc0000000000 */
[----:B------:R0:W1:Y:S02]  /*0640*/  F2I.FTZ.U32.TRUNC.NTZ R15, R14 ;  /* 0x0000000e000f7305 */ /* 0x000064000021f000 */
[----:B0-----:R-:W-:Y:S02]  /*0650*/  IMAD.MOV.U32 R14, RZ, RZ, RZ ;  /* 0x000000ffff0e7224 */ /* 0x001fe400078e00ff */
[----:B-1----:R-:W-:-:S04]  /*0660*/  IMAD.MOV R21, RZ, RZ, -R15 ;  /* 0x000000ffff157224 */ /* 0x002fc800078e0a0f */
[----:B------:R-:W-:-:S04]  /*0670*/  IMAD R21, R21, R16, RZ ;  /* 0x0000001015157224 */ /* 0x000fc800078e02ff */
[----:B------:R-:W-:Y:S01]  /*0680*/  IMAD.HI.U32 R18, R15, R21, R14 ;  /* 0x000000150f127227 */ /* 0x000fe200078e000e */
[----:B------:R-:W-:Y:S02]  /*0690*/  LOP3.LUT R14, R2, R3, RZ, 0x3c, !PT ;  /* 0x00000003020e7212 */ /* 0x000fe400078e3cff */
[----:B------:R-:W-:Y:S01]  /*06a0*/  IABS R21, R0 ;  /* 0x0000000000157213 */ /* 0x000fe20000000000 */
[----:B------:R-:W-:Y:S01]  /*06b0*/  IMAD.MOV R15, RZ, RZ, -R20 ;  /* 0x000000ffff0f7224 */ /* 0x000fe200078e0a14 */
[----:B------:R-:W-:Y:S01]  /*06c0*/  ISETP.GE.AND P3, PT, R14, RZ, PT ;  /* 0x000000ff0e00720c */ /* 0x000fe20003f66270 */
[----:B------:R-:W-:-:S04]  /*06d0*/  IMAD.HI.U32 R18, R18, R17, RZ ;  /* 0x0000001112127227 */ /* 0x000fc800078e00ff */
[----:B------:R-:W-:Y:S02]  /*06e0*/  IMAD R15, R18, R15, R17 ;  /* 0x0000000f120f7224 */ /* 0x000fe400078e0211 */
[----:B------:R-:W-:-:S03]  /*06f0*/  VIADD R20, R19, 0xffffffe ;  /* 0x0ffffffe13147836 */ /* 0x000fc60000000000 */
[----:B------:R-:W-:-:S13]  /*0700*/  ISETP.GT.U32.AND P2, PT, R16, R15, PT ;  /* 0x0000000f1000720c */ /* 0x000fda0003f44070 */
[----:B------:R-:W-:Y:S02]  /*0710*/  @!P2 IMAD.IADD R15, R15, 0x1, -R16 ;  /* 0x000000010f0fa824 */ /* 0x000fe400078e0a10 */
[----:B------:R-:W-:Y:S01]  /*0720*/  @!P2 VIADD R18, R18, 0x1 ;  /* 0x000000011212a836 */ /* 0x000fe20000000000 */
[----:B------:R-:W-:Y:S02]  /*0730*/  ISETP.NE.AND P2, PT, R3, RZ, PT ;  /* 0x000000ff0300720c */ /* 0x000fe40003f45270 */
[----:B------:R-:W-:Y:S02]  /*0740*/  ISETP.GE.U32.AND P1, PT, R15, R16, PT ;  /* 0x000000100f00720c */ /* 0x000fe40003f26070 */
[----:B------:R-:W0:Y:S11]  /*0750*/  F2I.FTZ.U32.TRUNC.NTZ R15, R20 ;  /* 0x00000014000f7305 */ /* 0x000e36000021f000 */
[----:B------:R-:W-:-:S02]  /*0760*/  @P1 VIADD R18, R18, 0x1 ;  /* 0x0000000112121836 */ /* 0x000fc40000000000 */
[--C-:B0-----:R-:W-:Y:S02]  /*0770*/  IMAD.MOV R14, RZ, RZ, -R15.reuse ;  /* 0x000000ffff0e7224 */ /* 0x101fe400078e0a0f */
[----:B------:R-:W-:Y:S01]  /*0780*/  IMAD.MOV.U32 R16, RZ, RZ, R18 ;  /* 0x000000ffff107224 */ /* 0x000fe200078e0012 */
[----:B------:R-:W-:Y:S01]  /*0790*/  IABS R18, R9 ;  /* 0x0000000900127213 */ /* 0x000fe20000000000 */
[----:B------:R-:W-:Y:S02]  /*07a0*/  IMAD R19, R14, R13, RZ ;  /* 0x0000000d0e137224 */ /* 0x000fe400078e02ff */
[----:B------:R-:W-:Y:S01]  /*07b0*/  @!P3 IMAD.MOV R16, RZ, RZ, -R16 ;  /* 0x000000ffff10b224 */ /* 0x000fe200078e0a10 */
[----:B------:R-:W-:Y:S01]  /*07c0*/  @!P2 LOP3.LUT R16, RZ, R3, RZ, 0x33, !PT ;  /* 0x00000003ff10a212 */ /* 0x000fe200078e33ff */
[----:B------:R-:W-:Y:S02]  /*07d0*/  IMAD.MOV.U32 R14, RZ, RZ, RZ ;  /* 0x000000ffff0e7224 */ /* 0x000fe400078e00ff */
[----:B------:R-:W-:Y:S01]  /*07e0*/  IMAD.MOV R18, RZ, RZ, -R18 ;  /* 0x000000ffff127224 */ /* 0x000fe200078e0a12 */
[----:B------:R-:W-:Y:S01]  /*07f0*/  IABS R20, R16 ;  /* 0x0000001000147213 */ /* 0x000fe20000000000 */
[----:B------:R-:W-:Y:S01]  /*0800*/  IMAD.HI.U32 R15, R15, R19, R14 ;  /* 0x000000130f0f7227 */ /* 0x000fe200078e000e */
[----:B------:R-:W-:-:S03]  /*0810*/  ISETP.GE.AND P5, PT, R16, RZ, PT ;  /* 0x000000ff1000720c */ /* 0x000fc60003fa6270 */
[----:B------:R-:W-:-:S04]  /*0820*/  IMAD.HI.U32 R14, R12, R17, RZ ;  /* 0x000000110c0e7227 */ /* 0x000fc800078e00ff */
[----:B------:R-:W-:Y:S02]  /*0830*/  IMAD.MOV R19, RZ, RZ, -R21 ;  /* 0x000000ffff137224 */ /* 0x000fe400078e0a15 */
[----:B------:R-:W-:-:S04]  /*0840*/  IMAD.HI.U32 R15, R15, R20, RZ ;  /* 0x000000140f0f7227 */ /* 0x000fc800078e00ff */
[----:B------:R-:W-:Y:S02]  /*0850*/  IMAD R17, R14, R18, R17 ;  /* 0x000000120e117224 */ /* 0x000fe400078e0211 */
[----:B------:R-:W-:Y:S01]  /*0860*/  IMAD R18, R15, R19, R20 ;  /* 0x000000130f127224 */ /* 0x000fe200078e0214 */
[----:B------:R-:W-:Y:S02]  /*0870*/  IABS R20, R9 ;  /* 0x0000000900147213 */ /* 0x000fe40000000000 */
[----:B------:R-:W-:Y:S02]  /*0880*/  ISETP.GT.U32.AND P2, PT, R8, R17, PT ;  /* 0x000000110800720c */ /* 0x000fe40003f44070 */
[----:B------:R-:W-:Y:S02]  /*0890*/  ISETP.GT.U32.AND P1, PT, R13, R18, PT ;  /* 0x000000120d00720c */ /* 0x000fe40003f24070 */
[----:B------:R-:W-:-:S04]  /*08a0*/  LOP3.LUT R15, R2, R9, RZ, 0x3c, !PT ;  /* 0x00000009020f7212 */ /* 0x000fc800078e3cff */
[----:B------:R-:W-:-:S05]  /*08b0*/  ISETP.GE.AND P3, PT, R15, RZ, PT ;  /* 0x000000ff0f00720c */ /* 0x000fca0003f66270 */
[----:B------:R-:W-:Y:S02]  /*08c0*/  @!P2 IMAD.IADD R17, R17, 0x1, -R20 ;  /* 0x000000011111a824 */ /* 0x000fe400078e0a14 */
[----:B------:R-:W-:Y:S02]  /*08d0*/  @!P1 IMAD.IADD R18, R18, 0x1, -R13 ;  /* 0x0000000112129824 */ /* 0x000fe400078e0a0d */
[----:B------:R-:W-:Y:S01]  /*08e0*/  @!P2 VIADD R14, R14, 0x1 ;  /* 0x000000010e0ea836 */ /* 0x000fe20000000000 */
[----:B------:R-:W-:Y:S02]  /*08f0*/  ISETP.GE.U32.AND P1, PT, R17, R8, PT ;  /* 0x000000081100720c */ /* 0x000fe40003f26070 */
[----:B------:R-:W-:Y:S02]  /*0900*/  ISETP.GT.U32.AND P4, PT, R13, R18, PT ;  /* 0x000000120d00720c */ /* 0x000fe40003f84070 */
[----:B------:R-:W-:-:S09]  /*0910*/  ISETP.NE.AND P2, PT, R9, RZ, PT ;  /* 0x000000ff0900720c */ /* 0x000fd20003f45270 */
[----:B------:R-:W-:Y:S02]  /*0920*/  @P1 VIADD R14, R14, 0x1 ;  /* 0x000000010e0e1836 */ /* 0x000fe40000000000 */
[----:B------:R-:W-:Y:S02]  /*0930*/  @!P4 IMAD.IADD R18, R18, 0x1, -R13 ;  /* 0x000000011212c824 */ /* 0x000fe400078e0a0d */
[----:B------:R-:W-:Y:S02]  /*0940*/  IMAD.MOV.U32 R15, RZ, RZ, R14 ;  /* 0x000000ffff0f7224 */ /* 0x000fe400078e000e */
[----:B------:R-:W-:Y:S02]  /*0950*/  @!P5 IMAD.MOV R18, RZ, RZ, -R18 ;  /* 0x000000ffff12d224 */ /* 0x000fe400078e0a12 */
[----:B------:R-:W-:Y:S01]  /*0960*/  @!P3 IMAD.MOV R15, RZ, RZ, -R15 ;  /* 0x000000ffff0fb224 */ /* 0x000fe200078e0a0f */
[----:B------:R-:W-:Y:S01]  /*0970*/  @!P2 LOP3.LUT R15, RZ, R9, RZ, 0x33, !PT ;  /* 0x00000009ff0fa212 */ /* 0x000fe200078e33ff */
[----:B------:R-:W-:Y:S01]  /*0980*/  IMAD.MOV R14, RZ, RZ, -R16 ;  /* 0x000000ffff0e7224 */ /* 0x000fe200078e0a10 */
[----:B------:R-:W-:-:S03]  /*0990*/  SEL R13, R10, R18, !P0 ;  /* 0x000000120a0d7207 */ /* 0x000fc60004000000 */
[----:B------:R-:W-:Y:S02]  /*09a0*/  IMAD R14, R3, R14, R2 ;  /* 0x0000000e030e7224 */ /* 0x000fe400078e0202 */
[----:B------:R-:W-:-:S04]  /*09b0*/  IMAD R13, R0, R15, R13 ;  /* 0x0000000f000d7224 */ /* 0x000fc800078e020d */
[----:B------:R-:W-:-:S04]  /*09c0*/  IMAD R13, R3, R13, R14 ;  /* 0x0000000d030d7224 */ /* 0x000fc800078e020e */
[----:B------:R-:W-:-:S06]  /*09d0*/  IMAD.WIDE R14, R13, 0x4, R4 ;  /* 0x000000040d0e7825 */ /* 0x000fcc00078e0204 */
[----:B--2---:R-:W2:Y:S01]  /*09e0*/  LDG.E R14, desc[UR6][R14.64] ;  /* 0x000000060e0e7981 */ /* 0x004ea2000c1e1900 */
[----:B------:R-:W-:-:S04]  /*09f0*/  IMAD.WIDE R16, R13, 0x4, R6 ;  /* 0x000000040d107825 */ /* 0x000fc800078e0206 */
[----:B------:R-:W-:-:S05]  /*0a00*/  IMAD.IADD R2, R11, 0x1, R2 ;  /* 0x000000010b027824 */ /* 0x000fca00078e0202 */
[----:B------:R-:W-:Y:S01]  /*0a10*/  ISETP.GE.AND P1, PT, R2, UR4, PT ;  /* 0x0000000402007c0c */ /* 0x000fe2000bf26270 */
[----:B--2---:R-:W-:-:S05]  /*0a20*/  FADD R13, RZ, R14 ;  /* 0x0000000eff0d7221 */ /* 0x004fca0000000000 */
[----:B------:R0:W-:Y:S07]  /*0a30*/  STG.E desc[UR6][R16.64], R13 ;  /* 0x0000000d10007986 */ /* 0x0001ee000c101906 */
[----:B------:R-:W-:Y:S05]  /*0a40*/  @!P1 BRA `(.L_x_1) ;  /* 0xfffffff800d89947 */ /* 0x000fea000383ffff */
[----:B------:R-:W-:Y:S05]  /*0a50*/  EXIT ;  /* 0x000000000000794d */ /* 0x000fea0003800000 */
.L_x_0:
[-C--:B0-----:R-:W-:Y:S01]  /*0a60*/  IABS R7, R3.reuse ;  /* 0x0000000300077213 */ /* 0x081fe20000000000 */
[CC--:B------:R-:W-:Y:S01]  /*0a70*/  IMAD R9, R0.reuse, R3.reuse, RZ ;  /* 0x0000000300097224 */ /* 0x0c0fe200078e02ff */
[----:B------:R-:W-:Y:S01]  /*0a80*/  IABS R4, R0 ;  /* 0x0000000000047213 */ /* 0x000fe20000000000 */
[----:B------:R-:W0:Y:S01]  /*0a90*/  LDCU.64 UR4, c[0x0][0x3c0] ;  /* 0x00007800ff0477ac */ /* 0x000e220008000a00 */
[----:B------:R-:W1:Y:S01]  /*0aa0*/  I2F.RP R5, R7 ;  /* 0x0000000700057306 */ /* 0x000e620000209400 */
[----:B------:R-:W-:Y:S01]  /*0ab0*/  IABS R12, R3 ;  /* 0x00000003000c7213 */ /* 0x000fe20000000000 */
[----:B------:R-:W-:Y:S01]  /*0ac0*/  IMAD.MOV.U32 R28, RZ, RZ, RZ ;  /* 0x000000ffff1c7224 */ /* 0x000fe200078e00ff */
[----:B------:R-:W-:Y:S01]  /*0ad0*/  ISETP.NE.AND P3, PT, R0, RZ, PT ;  /* 0x000000ff0000720c */ /* 0x000fe20003f65270 */
[----:B------:R-:W3:Y:S04]  /*0ae0*/  LDCU UR8, c[0x0][0x3a4] ;  /* 0x00007480ff0877ac */ /* 0x000ee80008000800 */
[----:B------:R-:W4:Y:S01]  /*0af0*/  I2F.RP R14, R4 ;  /* 0x00000004000e7306 */ /* 0x000f220000209400 */
[----:B------:R-:W5:Y:S07]  /*0b00*/  LDCU UR9, c[0x0][0x3a8] ;  /* 0x00007500ff0977ac */ /* 0x000f6e0008000800 */
[----:B-1----:R-:W1:Y:S08]  /*0b10*/  MUFU.RCP R5, R5 ;  /* 0x0000000500057308 */ /* 0x002e700000001000 */
[----:B----4-:R-:W-:Y:S01]  /*0b20*/  MUFU.RCP R14, R14 ;  /* 0x0000000e000e7308 */ /* 0x010fe20000001000 */
[----:B-1----:R-:W-:Y:S01]  /*0b30*/  VIADD R10, R5, 0xffffffe ;  /* 0x0ffffffe050a7836 */ /* 0x002fe20000000000 */
[----:B------:R-:W-:-:S06]  /*0b40*/  IABS R5, R2 ;  /* 0x0000000200057213 */ /* 0x000fcc0000000000 */
[----:B------:R1:W4:Y:S02]  /*0b50*/  F2I.FTZ.U32.TRUNC.NTZ R11, R10 ;  /* 0x0000000a000b7305 */ /* 0x000324000021f000 */
[----:B-1----:R-:W-:Y:S02]  /*0b60*/  IMAD.MOV.U32 R10, RZ, RZ, RZ ;  /* 0x000000ffff0a7224 */ /* 0x002fe400078e00ff */
[----:B----4-:R-:W-:-:S04]  /*0b70*/  IMAD.MOV R6, RZ, RZ, -R11 ;  /* 0x000000ffff067224 */ /* 0x010fc800078e0a0b */
[----:B------:R-:W-:Y:S01]  /*0b80*/  IMAD R13, R6, R7, RZ ;  /* 0x00000007060d7224 */ /* 0x000fe200078e02ff */
[----:B------:R-:W-:-:S03]  /*0b90*/  IABS R6, R9 ;  /* 0x0000000900067213 */ /* 0x000fc60000000000 */
[----:B------:R-:W-:-:S04]  /*0ba0*/  IMAD.HI.U32 R8, R11, R13, R10 ;  /* 0x0000000d0b087227 */ /* 0x000fc800078e000a */
[----:B------:R-:W-:Y:S02]  /*0bb0*/  IMAD.MOV R10, RZ, RZ, -R12 ;  /* 0x000000ffff0a7224 */ /* 0x000fe400078e0a0c */
[----:B------:R-:W-:Y:S01]  /*0bc0*/  IMAD.HI.U32 R8, R8, R5, RZ ;  /* 0x0000000508087227 */ /* 0x000fe200078e00ff */
[----:B------:R-:W1:Y:S03]  /*0bd0*/  I2F.RP R12, R6 ;  /* 0x00000006000c7306 */ /* 0x000e660000209400 */
[----:B------:R-:W-:Y:S02]  /*0be0*/  IMAD R10, R8, R10, R5 ;  /* 0x0000000a080a7224 */ /* 0x000fe400078e0205 */
[----:B------:R-:W-:-:S03]  /*0bf0*/  VIADD R11, R14, 0xffffffe ;  /* 0x0ffffffe0e0b7836 */ /* 0x000fc60000000000 */
[----:B------:R-:W-:-:S03]  /*0c00*/  ISETP.GT.U32.AND P1, PT, R7, R10, PT ;  /* 0x0000000a0700720c */ /* 0x000fc60003f24070 */
[----:B------:R-:W4:Y:S08]  /*0c10*/  F2I.FTZ.U32.TRUNC.NTZ R11, R11 ;  /* 0x0000000b000b7305 */ /* 0x000f30000021f000 */
[----:B-1----:R-:W1:Y:S02]  /*0c20*/  MUFU.RCP R12, R12 ;  /* 0x0000000c000c7308 */ /* 0x002e640000001000 */
[----:B------:R-:W-:-:S02]  /*0c30*/  @!P1 IMAD.IADD R10, R10, 0x1, -R7 ;  /* 0x000000010a0a9824 */ /* 0x000fc400078e0a07 */
[----:B------:R-:W-:Y:S01]  /*0c40*/  @!P1 VIADD R8, R8, 0x1 ;  /* 0x0000000108089836 */ /* 0x000fe20000000000 */
[----:B------:R-:W-:Y:S02]  /*0c50*/  ISETP.NE.AND P1, PT, R3, RZ, PT ;  /* 0x000000ff0300720c */ /* 0x000fe40003f25270 */
[----:B------:R-:W-:Y:S01]  /*0c60*/  ISETP.GE.U32.AND P0, PT, R10, R7, PT ;  /* 0x000000070a00720c */ /* 0x000fe20003f06070 */
[----:B----4-:R-:W-:Y:S01]  /*0c70*/  IMAD.MOV R15, RZ, RZ, -R11 ;  /* 0x000000ffff0f7224 */ /* 0x010fe200078e0a0b */
[----:B------:R-:W-:Y:S01]  /*0c80*/  LOP3.LUT R7, R2, R3, RZ, 0x3c, !PT ;  /* 0x0000000302077212 */ /* 0x000fe200078e3cff */
[----:B------:R-:W-:Y:S02]  /*0c90*/  IMAD.MOV.U32 R10, RZ, RZ, RZ ;  /* 0x000000ffff0a7224 */ /* 0x000fe400078e00ff */
[----:B------:R-:W-:Y:S01]  /*0ca0*/  IMAD R15, R15, R4, RZ ;  /* 0x000000040f0f7224 */ /* 0x000fe200078e02ff */
[----:B------:R-:W-:Y:S01]  /*0cb0*/  ISETP.GE.AND P2, PT, R7, RZ, PT ;  /* 0x000000ff0700720c */ /* 0x000fe20003f46270 */
[----:B-1----:R-:W-:Y:S01]  /*0cc0*/  VIADD R13, R12, 0xffffffe ;  /* 0x0ffffffe0c0d7836 */ /* 0x002fe20000000000 */
[----:B------:R-:W-:-:S05]  /*0cd0*/  IABS R12, R0 ;  /* 0x00000000000c7213 */ /* 0x000fca0000000000 */
[----:B------:R-:W-:Y:S01]  /*0ce0*/  @P0 VIADD R8, R8, 0x1 ;  /* 0x0000000108080836 */ /* 0x000fe20000000000 */
[----:B------:R-:W1:Y:S03]  /*0cf0*/  F2I.FTZ.U32.TRUNC.NTZ R13, R13 ;  /* 0x0000000d000d7305 */ /* 0x000e66000021f000 */
[----:B------:R-:W-:Y:S02]  /*0d00*/  IMAD.MOV.U32 R7, RZ, RZ, R8 ;  /* 0x000000ffff077224 */ /* 0x000fe400078e0008 */
[----:B------:R-:W-:-:S04]  /*0d10*/  IMAD.HI.U32 R8, R11, R15, R10 ;  /* 0x0000000f0b087227 */ /* 0x000fc800078e000a */
[----:B------:R-:W-:Y:S01]  /*0d20*/  @!P2 IMAD.MOV R7, RZ, RZ, -R7 ;  /* 0x000000ffff07a224 */ /* 0x000fe200078e0a07 */
[----:B------:R-:W-:Y:S01]  /*0d30*/  @!P1 LOP3.LUT R7, RZ, R3, RZ, 0x33, !PT ;  /* 0x00000003ff079212 */ /* 0x000fe200078e33ff */
[----:B------:R-:W-:Y:S02]  /*0d40*/  IMAD.MOV R10, RZ, RZ, -R12 ;  /* 0x000000ffff0a7224 */ /* 0x000fe400078e0a0c */
[----:B------:R-:W-:Y:S01]  /*0d50*/  IMAD.MOV.U32 R12, RZ, RZ, RZ ;  /* 0x000000ffff0c7224 */ /* 0x000fe200078e00ff */
[----:B------:R-:W-:Y:S02]  /*0d60*/  IABS R17, R7 ;  /* 0x0000000700117213 */ /* 0x000fe40000000000 */
[----:B------:R-:W-:Y:S01]  /*0d70*/  ISETP.GE.AND P2, PT, R7, RZ, PT ;  /* 0x000000ff0700720c */ /* 0x000fe20003f46270 */
[----:B-1----:R-:W-:Y:S02]  /*0d80*/  IMAD.MOV R11, RZ, RZ, -R13 ;  /* 0x000000ffff0b7224 */ /* 0x002fe400078e0a0d */
[----:B------:R-:W-:-:S04]  /*0d90*/  IMAD.HI.U32 R8, R8, R17, RZ ;  /* 0x0000001108087227 */ /* 0x000fc800078e00ff */
[----:B------:R-:W-:Y:S01]  /*0da0*/  IMAD R17, R8, R10, R17 ;  /* 0x0000000a08117224 */ /* 0x000fe200078e0211 */
[----:B------:R-:W-:Y:S01]  /*0db0*/  IABS R10, R9 ;  /* 0x00000009000a7213 */ /* 0x000fe20000000000 */
[----:B------:R-:W-:-:S03]  /*0dc0*/  IMAD R11, R11, R6, RZ ;  /* 0x000000060b0b7224 */ /* 0x000fc600078e02ff */
[----:B------:R-:W-:Y:S01]  /*0dd0*/  ISETP.GT.U32.AND P0, PT, R4, R17, PT ;  /* 0x000000110400720c */ /* 0x000fe20003f04070 */
[----:B------:R-:W-:Y:S02]  /*0de0*/  IMAD.HI.U32 R8, R13, R11, R12 ;  /* 0x0000000b0d087227 */ /* 0x000fe400078e000c */
[----:B------:R-:W1:Y:S02]  /*0df0*/  LDC R11, c[0x0][0x3c8] ;  /* 0x0000f200ff0b7b82 */ /* 0x000e640000000800 */
[----:B------:R-:W-:Y:S02]  /*0e00*/  IMAD.MOV R15, RZ, RZ, -R10 ;  /* 0x000000ffff0f7224 */ /* 0x000fe400078e0a0a */
[----:B------:R-:W-:-:S04]  /*0e10*/  IMAD.HI.U32 R8, R8, R5, RZ ;  /* 0x0000000508087227 */ /* 0x000fc800078e00ff */
[----:B------:R-:W-:Y:S01]  /*0e20*/  IMAD R15, R8, R15, R5 ;  /* 0x0000000f080f7224 */ /* 0x000fe200078e0205 */
[----:B------:R-:W0:Y:S01]  /*0e30*/  LDC R10, c[0x0][0x3bc] ;  /* 0x0000ef00ff0a7b82 */ /* 0x000e220000000800 */
[----:B------:R-:W-:-:S03]  /*0e40*/  @!P0 IMAD.IADD R17, R17, 0x1, -R4 ;  /* 0x0000000111118824 */ /* 0x000fc600078e0a04 */
[----:B------:R-:W-:Y:S02]  /*0e50*/  ISETP.GT.U32.AND P1, PT, R6, R15, PT ;  /* 0x0000000f0600720c */ /* 0x000fe40003f24070 */
[----:B------:R-:W-:Y:S02]  /*0e60*/  ISETP.GT.U32.AND P0, PT, R4, R17, PT ;  /* 0x000000110400720c */ /* 0x000fe40003f04070 */
[----:B------:R-:W4:Y:S09]  /*0e70*/  LDC.64 R12, c[0x0][0x3b0] ;  /* 0x0000ec00ff0c7b82 */ /* 0x000f320000000a00 */
[----:B------:R-:W-:-:S02]  /*0e80*/  @!P1 IMAD.IADD R15, R15, 0x1, -R6 ;  /* 0x000000010f0f9824 */ /* 0x000fc400078e0a06 */
[----:B------:R-:W-:Y:S02]  /*0e90*/  @!P0 IMAD.IADD R17, R17, 0x1, -R4 ;  /* 0x0000000111118824 */ /* 0x000fe400078e0a04 */
[----:B------:R-:W-:Y:S01]  /*0ea0*/  IMAD.MOV R4, RZ, RZ, -R7 ;  /* 0x000000ffff047224 */ /* 0x000fe200078e0a07 */
[----:B------:R-:W-:Y:S01]  /*0eb0*/  ISETP.GE.U32.AND P0, PT, R15, R6, PT ;  /* 0x000000060f00720c */ /* 0x000fe20003f06070 */
[----:B------:R-:W-:Y:S01]  /*0ec0*/  IMAD.MOV.U32 R5, RZ, RZ, R17 ;  /* 0x000000ffff057224 */ /* 0x000fe200078e0011 */
[----:B------:R-:W-:Y:S01]  /*0ed0*/  LOP3.LUT R6, R2, R9, RZ, 0x3c, !PT ;  /* 0x0000000902067212 */ /* 0x000fe200078e3cff */
[----:B------:R-:W-:Y:S02]  /*0ee0*/  @!P1 VIADD R8, R8, 0x1 ;  /* 0x0000000108089836 */ /* 0x000fe40000000000 */
[----:B------:R-:W-:Y:S01]  /*0ef0*/  @!P2 IMAD.MOV R5, RZ, RZ, -R5 ;  /* 0x000000ffff05a224 */ /* 0x000fe200078e0a05 */
[----:B------:R-:W-:Y:S01]  /*0f00*/  @!P3 LOP3.LUT R5, RZ, R0, RZ, 0x33, !PT ;  /* 0x00000000ff05b212 */ /* 0x000fe200078e33ff */
[----:B------:R-:W-:Y:S01]  /*0f10*/  IMAD R4, R3, R4, R2 ;  /* 0x0000000403047224 */ /* 0x000fe200078e0202 */
[----:B------:R-:W-:-:S03]  /*0f20*/  ISETP.GE.AND P2, PT, R6, RZ, PT ;  /* 0x000000ff0600720c */ /* 0x000fc60003f46270 */
[----:B0-----:R-:W-:Y:S02]  /*0f30*/  IMAD R15, R5, UR5, -R10 ;  /* 0x00000005050f7c24 */ /* 0x001fe4000f8e0a0a */
[----:B------:R-:W-:Y:S01]  /*0f40*/  @P0 VIADD R8, R8, 0x1 ;  /* 0x0000000108080836 */ /* 0x000fe20000000000 */
[----:B------:R-:W-:Y:S01]  /*0f50*/  ISETP.NE.AND P0, PT, R9, RZ, PT ;  /* 0x000000ff0900720c */ /* 0x000fe20003f05270 */
[----:B-1----:R-:W-:Y:S01]  /*0f60*/  IMAD R14, R4, R11, -UR4 ;  /* 0x80000004040e7e24 */ /* 0x002fe2000f8e020b */
[----:B------:R-:W-:Y:S01]  /*0f70*/  SHF.R.S32.HI R10, RZ, 0x1f, R15 ;  /* 0x0000001fff0a7819 */ /* 0x000fe2000001140f */
[----:B----4-:R-:W-:Y:S02]  /*0f80*/  IMAD.IADD R7, R15, 0x1, R12 ;  /* 0x000000010f077824 */ /* 0x010fe400078e020c */
[----:B------:R-:W-:Y:S01]  /*0f90*/  IMAD.MOV.U32 R6, RZ, RZ, R8 ;  /* 0x000000ffff067224 */ /* 0x000fe200078e0008 */
[----:B------:R-:W-:Y:S01]  /*0fa0*/  SHF.R.S32.HI R16, RZ, 0x1f, R14 ;  /* 0x0000001fff107819 */ /* 0x000fe2000001140e */
[----:B------:R-:W-:Y:S01]  /*0fb0*/  IMAD.IADD R8, R14, 0x1, R13 ;  /* 0x000000010e087824 */ /* 0x000fe200078e020d */
[----:B---3--:R-:W-:Y:S01]  /*0fc0*/  ISETP.GT.AND P1, PT, R7, UR8, PT ;  /* 0x0000000807007c0c */ /* 0x008fe2000bf24270 */
[----:B------:R-:W-:Y:S01]  /*0fd0*/  @!P2 IMAD.MOV R6, RZ, RZ, -R6 ;  /* 0x000000ffff06a224 */ /* 0x000fe200078e0a06 */
[----:B------:R-:W-:Y:S01]  /*0fe0*/  VIMNMX R7, PT, PT, RZ, R14, !PT ;  /* 0x0000000eff077248 */ /* 0x000fe20007fe0100 */
[----:B------:R-:W-:Y:S01]  /*0ff0*/  IMAD.MOV R17, RZ, RZ, -R15 ;  /* 0x000000ffff117224 */ /* 0x000fe200078e0a0f */
[C---:B-----5:R-:W-:Y:S01]  /*1000*/  VIMNMX R18, PT, PT, R8.reuse, UR9, PT ;  /* 0x0000000908127c48 */ /* 0x060fe2000bfe0100 */
[----:B------:R-:W-:Y:S01]  /*1010*/  IMAD.MOV R19, RZ, RZ, -R14 ;  /* 0x000000ffff137224 */ /* 0x000fe200078e0a0e */
[----:B------:R-:W-:-:S02]  /*1020*/  ISETP.GT.AND P2, PT, R8, UR9, PT ;  /* 0x0000000908007c0c */ /* 0x000fc4000bf44270 */
[----:B------:R-:W-:Y:S01]  /*1030*/  @!P0 LOP3.LUT R6, RZ, R9, RZ, 0x33, !PT ;  /* 0x00000009ff068212 */ /* 0x000fe200078e33ff */
[----:B------:R-:W-:Y:S01]  /*1040*/  IMAD.IADD R8, R18, 0x1, -R7 ;  /* 0x0000000112087824 */ /* 0x000fe200078e0a07 */
[----:B------:R-:W-:Y:S01]  /*1050*/  LOP3.LUT R21, R10, R17, RZ, 0xc0, !PT ;  /* 0x000000110a157212 */ /* 0x000fe200078ec0ff */
[----:B------:R-:W-:Y:S01]  /*1060*/  IMAD.MOV R17, RZ, RZ, -R4 ;  /* 0x000000ffff117224 */ /* 0x000fe200078e0a04 */
[----:B------:R-:W-:Y:S01]  /*1070*/  LOP3.LUT R10, R16, R19, RZ, 0xc0, !PT ;  /* 0x00000013100a7212 */ /* 0x000fe200078ec0ff */
[C---:B------:R-:W-:Y:S01]  /*1080*/  VIADD R16, R7.reuse, UR4 ;  /* 0x0000000407107c36 */ /* 0x040fe20008000000 */
[----:B------:R-:W-:Y:S01]  /*1090*/  LOP3.LUT R9, R8, 0x7, RZ, 0xc0, !PT ;  /* 0x0000000708097812 */ /* 0x000fe200078ec0ff */
[----:B------:R-:W-:Y:S01]  /*10a0*/  IMAD.IADD R18, R7, 0x1, -R18 ;  /* 0x0000000107127824 */ /* 0x000fe200078e0a12 */
[----:B------:R-:W-:Y:S01]  /*10b0*/  @P1 IADD3 R12, PT, PT, -R15, UR8, RZ ;  /* 0x000000080f0c1c10 */ /* 0x000fe2000fffe1ff */
[----:B------:R-:W-:Y:S02]  /*10c0*/  IMAD R16, R11, R17, R16 ;  /* 0x000000110b107224 */ /* 0x000fe400078e0210 */
[----:B------:R-:W-:Y:S01]  /*10d0*/  VIADD R9, R9, 0xffffffff ;  /* 0xffffffff09097836 */ /* 0x000fe20000000000 */
[----:B------:R-:W-:-:S02]  /*10e0*/  @P2 IADD3 R13, PT, PT, -R14, UR9, RZ ;  /* 0x000000090e0d2c10 */ /* 0x000fc4000fffe1ff */
[----:B------:R-:W-:Y:S01]  /*10f0*/  ISETP.GT.U32.AND P0, PT, R18, -0x8, PT ;  /* 0xfffffff81200780c */ /* 0x000fe20003f04070 */
[----:B------:R-:W-:Y:S01]  /*1100*/  VIADD R18, R16, 0x3 ;  /* 0x0000000310127836 */ /* 0x000fe20000000000 */
[----:B------:R-:W-:Y:S01]  /*1110*/  ISETP.GE.U32.AND P1, PT, R9, 0x3, PT ;  /* 0x000000030900780c */ /* 0x000fe20003f26070 */
[----:B------:R-:W-:Y:S02]  /*1120*/  IMAD.IADD R11, R13, 0x1, -R10 ;  /* 0x000000010d0b7824 */ /* 0x000fe400078e0a0a */
[----:B------:R-:W-:Y:S02]  /*1130*/  IMAD.IADD R9, R12, 0x1, -R21 ;  /* 0x000000010c097824 */ /* 0x000fe400078e0a15 */
[----:B------:R-:W-:-:S08]  /*1140*/  IMAD.MOV.U32 R13, RZ, RZ, RZ ;  /* 0x000000ffff0d7224 */ /* 0x000fd000078e00ff */
.L_x_15:
[----:B------:R-:W0:Y:S01]  /*1150*/  LDCU.64 UR4, c[0x0][0x3b0] ;  /* 0x00007600ff0477ac */ /* 0x000e220008000a00 */
[----:B------:R-:W-:Y:S01]  /*1160*/  IMAD R12, R0, R3, RZ ;  /* 0x00000003000c7224 */ /* 0x000fe200078e02ff */
[----:B------:R-:W-:Y:S01]  /*1170*/  ISETP.GE.AND P3, PT, R9, 0x1, PT ;  /* 0x000000010900780c */ /* 0x000fe20003f66270 */
[----:B------:R-:W-:Y:S01]  /*1180*/  BSSY.RECONVERGENT B1, `(.L_x_2) ;  /* 0x000010b000017945 */ /* 0x000fe20003800200 */
[----:B------:R-:W1:Y:S01]  /*1190*/  LDCU UR8, c[0x0][0x3ac] ;  /* 0x00007580ff0877ac */ /* 0x000e620008000800 */
[----:B------:R-:W-:Y:S01]  /*11a0*/  IMAD R19, R13, R12, RZ ;  /* 0x0000000c0d137224 */ /* 0x000fe200078e02ff */
[----:B0-----:R-:W-:-:S04]  /*11b0*/  UIMAD UR4, UR4, UR5, URZ ;  /* 0x00000005040472a4 */ /* 0x001fc8000f8e02ff */
[----:B-1----:R-:W-:Y:S02]  /*11c0*/  UIMAD UR5, UR8, UR4, URZ ;  /* 0x00000004080572a4 */ /* 0x002fe4000f8e02ff */
[C---:B------:R-:W-:Y:S02]  /*11d0*/  IMAD R21, R13.reuse, UR4, RZ ;  /* 0x000000040d157c24 */ /* 0x040fe4000f8e02ff */
[----:B------:R-:W-:Y:S02]  /*11e0*/  VIADD R13, R13, 0x1 ;  /* 0x000000010d0d7836 */ /* 0x000fe40000000000 */
[----:B------:R-:W-:-:S03]  /*11f0*/  IMAD R12, R6, UR5, RZ ;  /* 0x00000005060c7c24 */ /* 0x000fc6000f8e02ff */
[----:B------:R-:W-:Y:S02]  /*1200*/  ISETP.NE.AND P2, PT, R13, UR8, PT ;  /* 0x000000080d007c0c */ /* 0x000fe4000bf45270 */
[----:B------:R-:W-:Y:S02]  /*1210*/  IADD3 R20, P4, PT, R21, R12, RZ ;  /* 0x0000000c15147210 */ /* 0x000fe40007f9e0ff */
[----:B------:R-:W-:-:S04]  /*1220*/  SHF.R.S32.HI R12, RZ, 0x1f, R12 ;  /* 0x0000001fff0c7819 */ /* 0x000fc8000001140c */
[----:B------:R-:W-:Y:S01]  /*1230*/  LEA.HI.X.SX32 R21, R21, R12, 0x1, P4 ;  /* 0x0000000c15157211 */ /* 0x000fe200020f0eff */
[----:B------:R-:W-:Y:S06]  /*1240*/  @!P3 BRA `(.L_x_3) ;  /* 0x0000000c00f8b947 */ /* 0x000fec0003800000 */
[----:B------:R-:W-:-:S07]  /*1250*/  IMAD.MOV.U32 R22, RZ, RZ, RZ ;  /* 0x000000ffff167224 */ /* 0x000fce00078e00ff */
.L_x_14:
[----:B------:R-:W-:Y:S01]  /*1260*/  ISETP.GT.AND P3, PT, R11, RZ, PT ;  /* 0x000000ff0b00720c */ /* 0x000fe20003f64270 */
[----:B------:R-:W-:-:S12]  /*1270*/  BSSY.RECONVERGENT B0, `(.L_x_4) ;  /* 0x00000f8000007945 */ /* 0x000fd80003800200 */
[----:B------:R-:W-:Y:S05]  /*1280*/  @!P3 BRA `(.L_x_5) ;  /* 0x0000000c00d8b947 */ /* 0x000fea0003800000 */
[----:B------:R-:W0:Y:S01]  /*1290*/  LDC R12, c[0x0][0x3bc] ;  /* 0x0000ef00ff0c7b82 */ /* 0x000e220000000800 */
[----:B------:R-:W0:Y:S01]  /*12a0*/  LDCU UR5, c[0x0][0x3c4] ;  /* 0x00007880ff0577ac */ /* 0x000e220008000800 */
[----:B------:R-:W-:Y:S01]  /*12b0*/  BSSY.RECONVERGENT B2, `(.L_x_6) ;  /* 0x0000082000027945 */ /* 0x000fe20003800200 */
[----:B------:R-:W-:Y:S01]  /*12c0*/  IMAD.MOV.U32 R25, RZ, RZ, RZ ;  /* 0x000000ffff197224 */ /* 0x000fe200078e00ff */
[----:B------:R-:W1:Y:S04]  /*12d0*/  LDCU UR4, c[0x0][0x3a8] ;  /* 0x00007500ff0477ac */ /* 0x000e680008000800 */
[----:B------:R-:W3:Y:S01]  /*12e0*/  LDC R15, c[0x0][0x3b4] ;  /* 0x0000ed00ff0f7b82 */ /* 0x000ee20000000800 */
[----:B0-----:R-:W-:-:S04]  /*12f0*/  IMAD R12, R5, UR5, -R12 ;  /* 0x00000005050c7c24 */ /* 0x001fc8000f8e0a0c */
[--C-:B------:R-:W-:Y:S01]  /*1300*/  IMAD.MOV R14, RZ, RZ, -R12.reuse ;  /* 0x000000ffff0e7224 */ /* 0x100fe200078e0a0c */
[----:B------:R-:W-:Y:S02]  /*1310*/  SHF.R.S32.HI R23, RZ, 0x1f, R12 ;  /* 0x0000001fff177819 */ /* 0x000fe4000001140c */
[----:B------:R-:W-:Y:S02]  /*1320*/  VIMNMX R17, PT, PT, RZ, R12, !PT ;  /* 0x0000000cff117248 */ /* 0x000fe40007fe0100 */
[----:B------:R-:W-:-:S03]  /*1330*/  LOP3.LUT R23, R23, R14, RZ, 0xc0, !PT ;  /* 0x0000000e17177212 */ /* 0x000fc600078ec0ff */
[--C-:B------:R-:W-:Y:S02]  /*1340*/  IMAD.IADD R24, R17, 0x1, R22.reuse ;  /* 0x0000000111187824 */ /* 0x100fe400078e0216 */
[----:B------:R-:W-:Y:S02]  /*1350*/  IMAD.IADD R14, R23, 0x1, R22 ;  /* 0x00000001170e7824 */ /* 0x000fe400078e0216 */
[----:B-1----:R-:W-:Y:S02]  /*1360*/  IMAD R24, R24, UR4, R7 ;  /* 0x0000000418187c24 */ /* 0x002fe4000f8e0207 */
[----:B---3--:R-:W-:Y:S01]  /*1370*/  IMAD R12, R14, R15, R10 ;  /* 0x0000000f0e0c7224 */ /* 0x008fe200078e020a */
[----:B------:R-:W-:Y:S06]  /*1380*/  @P0 BRA `(.L_x_7) ;  /* 0x0000000400d00947 */ /* 0x000fec0003800000 */
[----:B------:R-:W-:Y:S01]  /*1390*/  LOP3.LUT R27, R11, 0x7ffffff8, RZ, 0xc0, !PT ;  /* 0x7ffffff80b1b7812 */ /* 0x000fe200078ec0ff */
[----:B------:R-:W-:Y:S01]  /*13a0*/  BSSY.RECONVERGENT B3, `(.L_x_8) ;  /* 0x0000071000037945 */ /* 0x000fe20003800200 */
[----:B------:R-:W-:Y:S02]  /*13b0*/  IMAD R25, R14, R15, R18 ;  /* 0x0000000f0e197224 */ /* 0x000fe400078e0212 */
[----:B------:R-:W-:Y:S02]  /*13c0*/  VIADD R26, R24, 0x3 ;  /* 0x00000003181a7836 */ /* 0x000fe40000000000 */
[----:B------:R-:W-:-:S07]  /*13d0*/  IMAD.MOV R27, RZ, RZ, -R27 ;  /* 0x000000ffff1b7224 */ /* 0x000fce00078e0a1b */
.L_x_9:
[----:B------:R-:W0:Y:S01]  /*13e0*/  LDCU.128 UR8, c[0x0][0x380] ;  /* 0x00007000ff0877ac */ /* 0x000e220008000c00 */
[----:B------:R-:W-:Y:S01]  /*13f0*/  VIADD R14, R26, 0xfffffffd ;  /* 0xfffffffd1a0e7836 */ /* 0x000fe20000000000 */
[----:B------:R-:W-:-:S04]  /*1400*/  SHF.R.S32.HI R23, RZ, 0x1f, R19 ;  /* 0x0000001fff177819 */ /* 0x000fc80000011413 */
[----:B------:R-:W-:-:S04]  /*1410*/  IADD3 R15, P3, PT, R19, R14, RZ ;  /* 0x0000000e130f7210 */ /* 0x000fc80007f7e0ff */
[----:B------:R-:W-:Y:S02]  /*1420*/  LEA.HI.X.SX32 R14, R14, R23, 0x1, P3 ;  /* 0x000000170e0e7211 */ /* 0x000fe400018f0eff */
[----:B0-----:R-:W-:-:S04]  /*1430*/  LEA R16, P3, R15, UR8, 0x2 ;  /* 0x000000080f107c11 */ /* 0x001fc8000f8610ff */
[----:B------:R-:W-:Y:S01]  /*1440*/  LEA.HI.X R17, R15, UR9, R14, 0x2, P3 ;  /* 0x000000090f117c11 */ /* 0x000fe200098f140e */
[----:B------:R-:W-:-:S05]  /*1450*/  VIADD R14, R25, 0xfffffffd ;  /* 0xfffffffd190e7836 */ /* 0x000fca0000000000 */
[C---:B------:R-:W-:Y:S01]  /*1460*/  IADD3 R15, P3, PT, R14.reuse, R20, RZ ;  /* 0x000000140e0f7210 */ /* 0x040fe20007f7e0ff */
[----:B--2---:R-:W2:Y:S03]  /*1470*/  LDG.E R17, desc[UR6][R16.64] ;  /* 0x0000000610117981 */ /* 0x004ea6000c1e1900 */
[----:B------:R-:W-:Y:S02]  /*1480*/  LEA.HI.X.SX32 R29, R14, R21, 0x1, P3 ;  /* 0x000000150e1d7211 */ /* 0x000fe400018f0eff */
[----:B------:R-:W-:-:S04]  /*1490*/  LEA R14, P3, R15, UR10, 0x2 ;  /* 0x0000000a0f0e7c11 */ /* 0x000fc8000f8610ff */
[----:B------:R-:W-:-:S05]  /*14a0*/  LEA.HI.X R15, R15, UR11, R29, 0x2, P3 ;  /* 0x0000000b0f0f7c11 */ /* 0x000fca00098f141d */
[----:B------:R-:W2:Y:S02]  /*14b0*/  LDG.E R14, desc[UR6][R14.64] ;  /* 0x000000060e0e7981 */ /* 0x000ea4000c1e1900 */
[----:B--2---:R-:W-:Y:S01]  /*14c0*/  FFMA R14, R17, R14, R28 ;  /* 0x0000000e110e7223 */ /* 0x004fe2000000001c */
[----:B------:R-:W-:-:S05]  /*14d0*/  VIADD R28, R26, 0xfffffffe ;  /* 0xfffffffe1a1c7836 */ /* 0x000fca0000000000 */
[----:B------:R-:W-:-:S04]  /*14e0*/  IADD3 R29, P3, PT, R19, R28, RZ ;  /* 0x0000001c131d7210 */ /* 0x000fc80007f7e0ff */
[----:B------:R-:W-:Y:S02]  /*14f0*/  LEA.HI.X.SX32 R16, R28, R23, 0x1, P3 ;  /* 0x000000171c107211 */ /* 0x000fe400018f0eff */
[----:B------:R-:W-:-:S04]  /*1500*/  LEA R28, P3, R29, UR8, 0x2 ;  /* 0x000000081d1c7c11 */ /* 0x000fc8000f8610ff */
[----:B------:R-:W-:Y:S01]  /*1510*/  LEA.HI.X R29, R29, UR9, R16, 0x2, P3 ;  /* 0x000000091d1d7c11 */ /* 0x000fe200098f1410 */
[----:B------:R-:W-:-:S05]  /*1520*/  VIADD R16, R25, 0xfffffffe ;  /* 0xfffffffe19107836 */ /* 0x000fca0000000000 */
[C---:B------:R-:W-:Y:S01]  /*1530*/  IADD3 R17, P3, PT, R16.reuse, R20, RZ ;  /* 0x0000001410117210 */ /* 0x040fe20007f7e0ff */
[----:B------:R0:W2:Y:S03]  /*1540*/  LDG.E R29, desc[UR6][R28.64] ;  /* 0x000000061c1d7981 */ /* 0x0000a6000c1e1900 */
[----:B0-----:R-:W-:Y:S02]  /*1550*/  LEA.HI.X.SX32 R28, R16, R21, 0x1, P3 ;  /* 0x00000015101c7211 */ /* 0x001fe400018f0eff */
        /* <DEDUP_REMOVED lines=8> */
[----:B------:R-:W-:-:S06]  /*15e0*/  LEA.HI.X R15, R15, UR9, R16, 0x2, P3 ;  /* 0x000000090f0f7c11 */ /* 0x000fcc00098f1410 */
[----:B------:R0:W2:Y:S02]  /*15f0*/  LDG.E R15, desc[UR6][R14.64] ;  /* 0x000000060e0f7981 */ /* 0x0000a4000c1e1900 */
[----:B0-----:R-:W-:-:S05]  /*1600*/  VIADD R14, R25, 0xffffffff ;  /* 0xffffffff190e7836 */ /* 0x001fca0000000000 */
[----:B------:R-:W-:-:S04]  /*1610*/  IADD3 R29, P3, PT, R14, R20, RZ ;  /* 0x000000140e1d7210 */ /* 0x000fc80007f7e0ff */
[----:B------:R-:W-:Y:S02]  /*1620*/  LEA.HI.X.SX32 R14, R14, R21, 0x1, P3 ;  /* 0x000000150e0e7211 */ /* 0x000fe400018f0eff */
[----:B------:R-:W-:-:S04]  /*1630*/  LEA R16, P3, R29, UR10, 0x2 ;  /* 0x0000000a1d107c11 */ /* 0x000fc8000f8610ff */
[----:B------:R-:W-:-:S05]  /*1640*/  LEA.HI.X R17, R29, UR11, R14, 0x2, P3 ;  /* 0x0000000b1d117c11 */ /* 0x000fca00098f140e */
[----:B------:R-:W2:Y:S01]  /*1650*/  LDG.E R16, desc[UR6][R16.64] ;  /* 0x0000000610107981 */ /* 0x000ea2000c1e1900 */
[----:B------:R-:W-:-:S04]  /*1660*/  IADD3 R29, P3, PT, R19, R26, RZ ;  /* 0x0000001a131d7210 */ /* 0x000fc80007f7e0ff */
[----:B------:R-:W-:Y:S01]  /*1670*/  LEA.HI.X.SX32 R14, R26, R23, 0x1, P3 ;  /* 0x000000171a0e7211 */ /* 0x000fe200018f0eff */
[----:B--2---:R-:W-:Y:S01]  /*1680*/  FFMA R16, R15, R16, R28 ;  /* 0x000000100f107223 */ /* 0x004fe2000000001c */
[----:B------:R-:W-:-:S04]  /*1690*/  LEA R28, P3, R29, UR8, 0x2 ;  /* 0x000000081d1c7c11 */ /* 0x000fc8000f8610ff */
[----:B------:R-:W-:Y:S02]  /*16a0*/  LEA.HI.X R29, R29, UR9, R14, 0x2, P3 ;  /* 0x000000091d1d7c11 */ /* 0x000fe400098f140e */
[----:B------:R-:W-:-:S04]  /*16b0*/  IADD3 R15, P3, PT, R25, R20, RZ ;  /* 0x00000014190f7210 */ /* 0x000fc80007f7e0ff */
[----:B------:R0:W2:Y:S02]  /*16c0*/  LDG.E R29, desc[UR6][R28.64] ;  /* 0x000000061c1d7981 */ /* 0x0000a4000c1e1900 */
        /* <DEDUP_REMOVED lines=16> */
[----:B------:R-:W2:Y:S01]  /*17d0*/  LDG.E R14, desc[UR6][R14.64] ;  /* 0x000000060e0e7981 */ /* 0x000ea2000c1e1900 */
[----:B------:R-:W-:Y:S02]  /*17e0*/  VIADD R29, R26, 0x2 ;  /* 0x000000021a1d7836 */ /* 0x000fe40000000000 */
[----:B--2---:R-:W-:-:S03]  /*17f0*/  FFMA R28, R17, R14, R28 ;  /* 0x0000000e111c7223 */ /* 0x004fc6000000001c */
        /* <DEDUP_REMOVED lines=32> */
[----:B------:R-:W2:Y:S03]  /*1a00*/  LDG.E R17, desc[UR6][R16.64] ;  /* 0x0000000610117981 */ /* 0x000ea6000c1e1900 */
[----:B------:R-:W-:Y:S02]  /*1a10*/  LEA.HI.X.SX32 R23, R23, R21, 0x1, P3 ;  /* 0x0000001517177211 */ /* 0x000fe400018f0eff */
[----:B------:R-:W-:-:S04]  /*1a20*/  LEA R14, P3, R29, UR10, 0x2 ;  /* 0x0000000a1d0e7c11 */ /* 0x000fc8000f8610ff */
[----:B------:R-:W-:-:S05]  /*1a30*/  LEA.HI.X R15, R29, UR11, R23, 0x2, P3 ;  /* 0x0000000b1d0f7c11 */ /* 0x000fca00098f1417 */
[----:B------:R-:W2:Y:S01]  /*1a40*/  LDG.E R14, desc[UR6][R14.64] ;  /* 0x000000060e0e7981 */ /* 0x000ea2000c1e1900 */
[----:B------:R-:W-:Y:S02]  /*1a50*/  VIADD R27, R27, 0x8 ;  /* 0x000000081b1b7836 */ /* 0x000fe40000000000 */
[----:B------:R-:W-:Y:S02]  /*1a60*/  VIADD R26, R26, 0x8 ;  /* 0x000000081a1a7836 */ /* 0x000fe40000000000 */
[----:B------:R-:W-:Y:S01]  /*1a70*/  VIADD R25, R25, 0x8 ;  /* 0x0000000819197836 */ /* 0x000fe20000000000 */
[----:B------:R-:W-:Y:S01]  /*1a80*/  ISETP.NE.AND P3, PT, R27, RZ, PT ;  /* 0x000000ff1b00720c */ /* 0x000fe20003f65270 */
[----:B--2---:R-:W-:-:S12]  /*1a90*/  FFMA R28, R17, R14, R28 ;  /* 0x0000000e111c7223 */ /* 0x004fd8000000001c */
[----:B------:R-:W-:Y:S05]  /*1aa0*/  @P3 BRA `(.L_x_9) ;  /* 0xfffffff8004c3947 */ /* 0x000fea000383ffff */
[----:B------:R-:W-:Y:S05]  /*1ab0*/  BSYNC.RECONVERGENT B3 ;  /* 0x0000000000037941 */ /* 0x000fea0003800200 */
.L_x_8:
[----:B------:R-:W-:-:S07]  /*1ac0*/  LOP3.LUT R25, R11, 0x7ffffff8, RZ, 0xc0, !PT ;  /* 0x7ffffff80b197812 */ /* 0x000fce00078ec0ff */
.L_x_7:
[----:B--2---:R-:W-:Y:S05]  /*1ad0*/  BSYNC.RECONVERGENT B2 ;  /* 0x0000000000027941 */ /* 0x004fea0003800200 */
.L_x_6:
[----:B------:R-:W-:-:S13]  /*1ae0*/  LOP3.LUT P3, RZ, R11, 0x7, RZ, 0xc0, !PT ;  /* 0x000000070bff7812 */ /* 0x000fda000786c0ff */
[----:B------:R-:W-:Y:S05]  /*1af0*/  @!P3 BRA `(.L_x_5) ;  /* 0x0000000400bcb947 */ /* 0x000fea0003800000 */
[----:B------:R-:W-:Y:S04]  /*1b00*/  BSSY.RECONVERGENT B2, `(.L_x_10) ;  /* 0x0000039000027945 */ /* 0x000fe80003800200 */
[----:B------:R-:W-:Y:S05]  /*1b10*/  @!P1 BRA `(.L_x_11) ;  /* 0x0000000000dc9947 */ /* 0x000fea0003800000 */
[----:B------:R-:W0:Y:S01]  /*1b20*/  LDCU.128 UR8, c[0x0][0x380] ;  /* 0x00007000ff0877ac */ /* 0x000e220008000c00 */
[----:B------:R-:W-:Y:S01]  /*1b30*/  IMAD.IADD R27, R24, 0x1, R25 ;  /* 0x00000001181b7824 */ /* 0x000fe200078e0219 */
[----:B------:R-:W-:-:S04]  /*1b40*/  SHF.R.S32.HI R26, RZ, 0x1f, R19 ;  /* 0x0000001fff1a7819 */ /* 0x000fc80000011413 */
[----:B------:R-:W-:Y:S01]  /*1b50*/  IADD3 R14, P3, PT, R19, R27, RZ ;  /* 0x0000001b130e7210 */ /* 0x000fe20007f7e0ff */
[----:B------:R-:W-:-:S03]  /*1b60*/  IMAD.IADD R23, R12, 0x1, R25 ;  /* 0x000000010c177824 */ /* 0x000fc600078e0219 */
[----:B------:R-:W-:Y:S02]  /*1b70*/  LEA.HI.X.SX32 R15, R27, R26, 0x1, P3 ;  /* 0x0000001a1b0f7211 */ /* 0x000fe400018f0eff */
[----:B0-----:R-:W-:-:S04]  /*1b80*/  LEA R16, P3, R14, UR8, 0x2 ;  /* 0x000000080e107c11 */ /* 0x001fc8000f8610ff */
[----:B------:R-:W-:Y:S02]  /*1b90*/  LEA.HI.X R17, R14, UR9, R15, 0x2, P3 ;  /* 0x000000090e117c11 */ /* 0x000fe400098f140f */
[----:B------:R-:W-:-:S04]  /*1ba0*/  IADD3 R15, P3, PT, R23, R20, RZ ;  /* 0x00000014170f7210 */ /* 0x000fc80007f7e0ff */
[----:B------:R-:W-:Y:S01]  /*1bb0*/  LEA.HI.X.SX32 R29, R23, R21, 0x1, P3 ;  /* 0x00000015171d7211 */ /* 0x000fe200018f0eff */
[----:B------:R-:W2:Y:S01]  /*1bc0*/  LDG.E R17, desc[UR6][R16.64] ;  /* 0x0000000610117981 */ /* 0x000ea2000c1e1900 */
        /* <DEDUP_REMOVED lines=30> */
[----:B------:R-:W-:-:S03]  /*1db0*/  VIADD R27, R27, 0x3 ;  /* 0x000000031b1b7836 */ /* 0x000fc60000000000 */
[----:B------:R-:W-:-:S04]  /*1dc0*/  IADD3 R29, P3, PT, R23, R20, RZ ;  /* 0x00000014171d7210 */ /* 0x000fc80007f7e0ff */
[----:B------:R-:W-:Y:S02]  /*1dd0*/  LEA.HI.X.SX32 R23, R23, R21, 0x1, P3 ;  /* 0x0000001517177211 */ /* 0x000fe400018f0eff */
[----:B------:R-:W-:Y:S01]  /*1de0*/  LEA R16, P3, R29, UR10, 0x2 ;  /* 0x0000000a1d107c11 */ /* 0x000fe2000f8610ff */
[----:B--2---:R-:W-:-:S03]  /*1df0*/  FFMA R28, R17, R14, R28 ;  /* 0x0000000e111c7223 */ /* 0x004fc6000000001c */
[----:B------:R-:W-:Y:S02]  /*1e00*/  LEA.HI.X R17, R29, UR11, R23, 0x2, P3 ;  /* 0x0000000b1d117c11 */ /* 0x000fe400098f1417 */
[----:B------:R-:W-:-:S03]  /*1e10*/  IADD3 R23, P3, PT, R19, R27, RZ ;  /* 0x0000001b13177210 */ /* 0x000fc60007f7e0ff */
[----:B------:R-:W2:Y:S01]  /*1e20*/  LDG.E R16, desc[UR6][R16.64] ;  /* 0x0000000610107981 */ /* 0x000ea2000c1e1900 */
[----:B------:R-:W-:Y:S02]  /*1e30*/  LEA.HI.X.SX32 R27, R27, R26, 0x1, P3 ;  /* 0x0000001a1b1b7211 */ /* 0x000fe400018f0eff */
[----:B------:R-:W-:-:S04]  /*1e40*/  LEA R26, P3, R23, UR8, 0x2 ;  /* 0x00000008171a7c11 */ /* 0x000fc8000f8610ff */
[----:B------:R-:W-:-:S06]  /*1e50*/  LEA.HI.X R27, R23, UR9, R27, 0x2, P3 ;  /* 0x00000009171b7c11 */ /* 0x000fcc00098f141b */
[----:B------:R-:W2:Y:S01]  /*1e60*/  LDG.E R27, desc[UR6][R26.64] ;  /* 0x000000061a1b7981 */ /* 0x000ea2000c1e1900 */
[----:B------:R-:W-:Y:S02]  /*1e70*/  VIADD R25, R25, 0x4 ;  /* 0x0000000419197836 */ /* 0x000fe40000000000 */
[----:B--2---:R-:W-:-:S07]  /*1e80*/  FFMA R28, R27, R16, R28 ;  /* 0x000000101b1c7223 */ /* 0x004fce000000001c */
.L_x_11:
[----:B------:R-:W-:Y:S05]  /*1e90*/  BSYNC.RECONVERGENT B2 ;  /* 0x0000000000027941 */ /* 0x000fea0003800200 */
.L_x_10:
[----:B------:R-:W-:-:S04]  /*1ea0*/  LOP3.LUT R14, R8, 0x3, RZ, 0xc0, !PT ;  /* 0x00000003080e7812 */ /* 0x000fc800078ec0ff */
[----:B------:R-:W-:-:S13]  /*1eb0*/  ISETP.NE.AND P3, PT, R14, RZ, PT ;  /* 0x000000ff0e00720c */ /* 0x000fda0003f65270 */
[----:B------:R-:W-:Y:S05]  /*1ec0*/  @!P3 BRA `(.L_x_5) ;  /* 0x0000000000c8b947 */ /* 0x000fea0003800000 */
[----:B------:R-:W-:Y:S01]  /*1ed0*/  ISETP.NE.AND P4, PT, R14, 0x1, PT ;  /* 0x000000010e00780c */ /* 0x000fe20003f85270 */
[----:B------:R-:W-:Y:S01]  /*1ee0*/  BSSY.RECONVERGENT B2, `(.L_x_12) ;  /* 0x0000020000027945 */ /* 0x000fe20003800200 */
[----:B------:R-:W-:-:S11]  /*1ef0*/  LOP3.LUT P3, RZ, R8, 0x1, RZ, 0xc0, !PT ;  /* 0x0000000108ff7812 */ /* 0x000fd6000786c0ff */
        /* <DEDUP_REMOVED lines=11> */
[----:B------:R0:W2:Y:S01]  /*1fb0*/  LDG.E R15, desc[UR6][R14.64] ;  /* 0x000000060e0f7981 */ /* 0x0000a2000c1e1900 */
[----:B------:R-:W-:-:S04]  /*1fc0*/  LEA R26, P4, R27, UR10, 0x2 ;  /* 0x0000000a1b1a7c11 */ /* 0x000fc8000f8810ff */
[----:B------:R-:W-:-:S05]  /*1fd0*/  LEA.HI.X R27, R27, UR11, R29, 0x2, P4 ;  /* 0x0000000b1b1b7c11 */ /* 0x000fca000a0f141d */
[----:B------:R-:W2:Y:S01]  /*1fe0*/  LDG.E R26, desc[UR6][R26.64] ;  /* 0x000000061a1a7981 */ /* 0x000ea2000c1e1900 */
[----:B------:R-:W-:Y:S02]  /*1ff0*/  VIADD R23, R23, 0x1 ;  /* 0x0000000117177836 */ /* 0x000fe40000000000 */
[----:B------:R-:W-:-:S03]  /*2000*/  VIADD R17, R17, 0x1 ;  /* 0x0000000111117836 */ /* 0x000fc60000000000 */
[----:B------:R-:W-:-:S04]  /*2010*/  IADD3 R29, P4, PT, R23, R20, RZ ;  /* 0x00000014171d7210 */ /* 0x000fc80007f9e0ff */
[----:B------:R-:W-:Y:S02]  /*2020*/  LEA.HI.X.SX32 R23, R23, R21, 0x1, P4 ;  /* 0x0000001517177211 */ /* 0x000fe400020f0eff */
[----:B0-----:R-:W-:Y:S01]  /*2030*/  LEA R14, P4, R29, UR10, 0x2 ;  /* 0x0000000a1d0e7c11 */ /* 0x001fe2000f8810ff */
        /* <DEDUP_REMOVED lines=10> */
.L_x_13:
[----:B------:R-:W-:Y:S05]  /*20e0*/  BSYNC.RECONVERGENT B2 ;  /* 0x0000000000027941 */ /* 0x000fea0003800200 */
.L_x_12:
[----:B------:R-:W-:Y:S05]  /*20f0*/  @!P3 BRA `(.L_x_5) ;  /* 0x00000000003cb947 */ /* 0x000fea0003800000 */
[----:B------:R-:W0:Y:S01]  /*2100*/  LDCU.128 UR8, c[0x0][0x380] ;  /* 0x00007000ff0877ac */ /* 0x000e220008000c00 */
[----:B------:R-:W-:Y:S01]  /*2110*/  IMAD.IADD R24, R24, 0x1, R25 ;  /* 0x0000000118187824 */ /* 0x000fe200078e0219 */
[----:B------:R-:W-:Y:S01]  /*2120*/  SHF.R.S32.HI R23, RZ, 0x1f, R19 ;  /* 0x0000001fff177819 */ /* 0x000fe20000011413 */
[----:B------:R-:W-:-:S03]  /*2130*/  IMAD.IADD R12, R12, 0x1, R25 ;  /* 0x000000010c0c7824 */ /* 0x000fc600078e0219 */
[----:B------:R-:W-:Y:S02]  /*2140*/  IADD3 R17, P3, PT, R19, R24, RZ ;  /* 0x0000001813117210 */ /* 0x000fe40007f7e0ff */
[----:B------:R-:W-:Y:S02]  /*2150*/  IADD3 R15, P4, PT, R12, R20, RZ ;  /* 0x000000140c0f7210 */ /* 0x000fe40007f9e0ff */
[----:B------:R-:W-:Y:S02]  /*2160*/  LEA.HI.X.SX32 R24, R24, R23, 0x1, P3 ;  /* 0x0000001718187211 */ /* 0x000fe400018f0eff */
[----:B------:R-:W-:Y:S02]  /*2170*/  LEA.HI.X.SX32 R12, R12, R21, 0x1, P4 ;  /* 0x000000150c0c7211 */ /* 0x000fe400020f0eff */
[----:B0-----:R-:W-:Y:S02]  /*2180*/  LEA R16, P3, R17, UR8, 0x2 ;  /* 0x0000000811107c11 */ /* 0x001fe4000f8610ff */
[----:B------:R-:W-:-:S02]  /*2190*/  LEA R14, P5, R15, UR10, 0x2 ;  /* 0x0000000a0f0e7c11 */ /* 0x000fc4000f8a10ff */
[----:B------:R-:W-:Y:S02]  /*21a0*/  LEA.HI.X R17, R17, UR9, R24, 0x2, P3 ;  /* 0x0000000911117c11 */ /* 0x000fe400098f1418 */
[----:B------:R-:W-:-:S04]  /*21b0*/  LEA.HI.X R15, R15, UR11, R12, 0x2, P5 ;  /* 0x0000000b0f0f7c11 */ /* 0x000fc8000a8f140c */
[----:B------:R-:W2:Y:S04]  /*21c0*/  LDG.E R17, desc[UR6][R16.64] ;  /* 0x0000000610117981 */ /* 0x000ea8000c1e1900 */
[----:B------:R-:W2:Y:S02]  /*21d0*/  LDG.E R14, desc[UR6][R14.64] ;  /* 0x000000060e0e7981 */ /* 0x000ea4000c1e1900 */
[----:B--2---:R-:W-:-:S07]  /*21e0*/  FFMA R28, R17, R14, R28 ;  /* 0x0000000e111c7223 */ /* 0x004fce000000001c */
.L_x_5:
[----:B--2---:R-:W-:Y:S05]  /*21f0*/  BSYNC.RECONVERGENT B0 ;  /* 0x0000000000007941 */ /* 0x004fea0003800200 */
.L_x_4:
[----:B------:R-:W-:-:S05]  /*2200*/  VIADD R22, R22, 0x1 ;  /* 0x0000000116167836 */ /* 0x000fca0000000000 */
[----:B------:R-:W-:-:S13]  /*2210*/  ISETP.GE.AND P3, PT, R22, R9, PT ;  /* 0x000000091600720c */ /* 0x000fda0003f66270 */
[----:B------:R-:W-:Y:S05]  /*2220*/  @!P3 BRA `(.L_x_14) ;  /* 0xfffffff0000cb947 */ /* 0x000fea000383ffff */
.L_x_3:
[----:B--2---:R-:W-:Y:S05]  /*2230*/  BSYNC.RECONVERGENT B1 ;  /* 0x0000000000017941 */ /* 0x004fea0003800200 */
.L_x_2:
[----:B------:R-:W-:Y:S05]  /*2240*/  @P2 BRA `(.L_x_15) ;  /* 0xffffffec00c02947 */ /* 0x000fea000383ffff */
[----:B------:R-:W0:Y:S01]  /*2250*/  LDC.64 R8, c[0x0][0x398] ;  /* 0x0000e600ff087b82 */ /* 0x000e220000000a00 */
[----:B------:R-:W-:Y:S01]  /*2260*/  IMAD R5, R0, R6, R5 ;  /* 0x0000000600057224 */ /* 0x000fe200078e0205 */
[----:B------:R-:W1:Y:S03]  /*2270*/  LDCU UR4, c[0x0][0x360] ;  /* 0x00006c00ff0477ac */ /* 0x000e660008000800 */
[----:B------:R-:W-:Y:S01]  /*2280*/  IMAD R11, R3, R5, R4 ;  /* 0x00000005030b7224 */ /* 0x000fe200078e0204 */
[----:B------:R-:W2:Y:S02]  /*2290*/  LDCU UR5, c[0x0][0x3a0] ;  /* 0x00007400ff0577ac */ /* 0x000ea40008000800 */
[----:B------:R-:W3:Y:S01]  /*22a0*/  LDC.64 R6, c[0x0][0x390] ;  /* 0x0000e400ff067b82 */ /* 0x000ee20000000a00 */
[----:B0-----:R-:W-:-:S06]  /*22b0*/  IMAD.WIDE R4, R11, 0x4, R8 ;  /* 0x000000040b047825 */ /* 0x001fcc00078e0208 */
[----:B------:R-:W4:Y:S01]  /*22c0*/  LDG.E R5, desc[UR6][R4.64] ;  /* 0x0000000604057981 */ /* 0x000f22000c1e1900 */
[----:B------:R-:W1:Y:S01]  /*22d0*/  LDC R13, c[0x0][0x370] ;  /* 0x0000dc00ff0d7b82 */ /* 0x000e620000000800 */
[----:B---3--:R-:W-:-:S04]  /*22e0*/  IMAD.WIDE R6, R11, 0x4, R6 ;  /* 0x000000040b067825 */ /* 0x008fc800078e0206 */
[----:B-1----:R-:W-:-:S05]  /*22f0*/  IMAD R2, R13, UR4, R2 ;  /* 0x000000040d027c24 */ /* 0x002fca000f8e0202 */
[----:B--2---:R-:W-:Y:S01]  /*2300*/  ISETP.GE.AND P0, PT, R2, UR5, PT ;  /* 0x0000000502007c0c */ /* 0x004fe2000bf06270 */
[----:B----4-:R-:W-:-:S05]  /*2310*/  FADD R9, R28, R5 ;  /* 0x000000051c097221 */ /* 0x010fca0000000000 */
[----:B------:R0:W-:Y:S07]  /*2320*/  STG.E desc[UR6][R6.64], R9 ;  /* 0x0000000906007986 */ /* 0x0001ee000c101906 */
[----:B------:R-:W-:Y:S05]  /*2330*/  @!P0 BRA `(.L_x_0) ;  /* 0xffffffe400c88947 */ /* 0x000fea000383ffff */
[----:B------:R-:W-:Y:S05]  /*2340*/  EXIT ;  /* 0x000000000000794d */ /* 0x000fea0003800000 */
.L_x_16:
[----:B------:R-:W-:-:S00]  /*2350*/  BRA `(.L_x_16) ;  /* 0xfffffffc00fc7947 */ /* 0x000fc0000383ffff */
[----:B------:R-:W-:-:S00]  /*2360*/  NOP ;  /* 0x0000000000007918 */ /* 0x000fc00000000000 */
        /* <DEDUP_REMOVED lines=9> */
.L_x_34:


//--------------------- .text._Z18ConvolutionForwardPfS_S_S_iiiiiiiiiiiiii --------------------------
	.section	.text._Z18ConvolutionForwardPfS_S_S_iiiiiiiiiiiiii,"ax",@progbits
	.align	128
        .global         _Z18ConvolutionForwardPfS_S_S_iiiiiiiiiiiiii
        .type           _Z18ConvolutionForwardPfS_S_S_iiiiiiiiiiiiii,@function
        .size           _Z18ConvolutionForwardPfS_S_S_iiiiiiiiiiiiii,(.L_x_35 - _Z18ConvolutionForwardPfS_S_S_iiiiiiiiiiiiii)
        .other          _Z18ConvolutionForwardPfS_S_S_iiiiiiiiiiiiii,@"STO_CUDA_ENTRY STV_DEFAULT"
_Z18ConvolutionForwardPfS_S_S_iiiiiiiiiiiiii:
.text._Z18ConvolutionForwardPfS_S_S_iiiiiiiiiiiiii:
[----:B------:R-:W-:Y:S01]  /*0000*/  LDC R1, c[0x0][0x37c] ;  /* 0x0000df00ff017b82 */ /* 0x000fe20000000800 */
[----:B------:R-:W0:Y:S07]  /*0010*/  S2R R3, SR_TID.X ;  /* 0x0000000000037919 */ /* 0x000e2e0000002100 */
[----:B------:R-:W0:Y:S01]  /*0020*/  S2UR UR4, SR_CTAID.X ;  /* 0x00000000000479c3 */ /* 0x000e220000002500 */
[----:B------:R-:W1:Y:S07]  /*0030*/  LDCU UR5, c[0x0][0x3a0] ;  /* 0x00007400ff0577ac */ /* 0x000e6e0008000800 */
[----:B------:R-:W0:Y:S02]  /*0040*/  LDC R2, c[0x0][0x360] ;  /* 0x0000d800ff027b82 */ /* 0x000e240000000800 */
[----:B0-----:R-:W-:-:S05]  /*0050*/  IMAD R0, R2, UR4, R3 ;  /* 0x0000000402007c24 */ /* 0x001fca000f8e0203 */
[----:B-1----:R-:W-:-:S13]  /*0060*/  ISETP.GE.AND P0, PT, R0, UR5, PT ;  /* 0x0000000500007c0c */ /* 0x002fda000bf06270 */
[----:B------:R-:W-:Y:S05]  /*0070*/  @P0 EXIT ;  /* 0x000000000000094d */ /* 0x000fea0003800000 */
[----:B------:R-:W0:Y:S01]  /*0080*/  LDCU UR5, c[0x0][0x3b0] ;  /* 0x00007600ff0577ac */ /* 0x000e220008000800 */
[----:B------:R-:W1:Y:S01]  /*0090*/  LDCU UR4, c[0x0][0x370] ;  /* 0x00006e00ff0477ac */ /* 0x000e620008000800 */
[----:B------:R-:W2:Y:S01]  /*00a0*/  LDCU.64 UR6, c[0x0][0x358] ;  /* 0x00006b00ff0677ac */ /* 0x000ea20008000a00 */
[----:B0-----:R-:W-:Y:S01]  /*00b0*/  UISETP.GT.AND UP0, UPT, UR5, URZ, UPT ;  /* 0x000000ff0500728c */ /* 0x001fe2000bf04270 */
[----:B-1----:R-:W-:-:S08]  /*00c0*/  IMAD R2, R2, UR4, RZ ;  /* 0x0000000402027c24 */ /* 0x002fd0000f8e02ff */
[----:B--2---:R-:W-:Y:S05]  /*00d0*/  BRA.U UP0, `(.L_x_17) ;  /* 0x0000000900947547 */ /* 0x004fea000b800000 */
[----:B------:R-:W0:Y:S01]  /*00e0*/  LDC R3, c[0x0][0x3a4] ;  /* 0x0000e900ff037b82 */ /* 0x000e220000000800 */
[----:B------:R-:W1:Y:S01]  /*00f0*/  LDCU UR5, c[0x0][0x3a0] ;  /* 0x00007400ff0577ac */ /* 0x000e620008000800 */
[----:B------:R-:W2:Y:S06]  /*0100*/  LDCU UR4, c[0x0][0x3bc] ;  /* 0x00007780ff0477ac */ /* 0x000eac0008000800 */
[----:B------:R-:W3:Y:S08]  /*0110*/  LDC R11, c[0x0][0x3a4] ;  /* 0x0000e900ff0b7b82 */ /* 0x000ef00000000800 */
[----:B------:R-:W4:Y:S01]  /*0120*/  LDC R13, c[0x0][0x3b8] ;  /* 0x0000ee00ff0d7b82 */ /* 0x000f220000000800 */
[----:B0-----:R-:W-:-:S07]  /*0130*/  IABS R8, R3 ;  /* 0x0000000300087213 */ /* 0x001fce0000000000 */
[----:B------:R-:W0:Y:S01]  /*0140*/  LDC.64 R4, c[0x0][0x398] ;  /* 0x0000e600ff047b82 */ /* 0x000e220000000a00 */
[----:B------:R-:W5:Y:S07]  /*0150*/  I2F.RP R9, R8 ;  /* 0x0000000800097306 */ /* 0x000f6e0000209400 */
[----:B------:R-:W0:Y:S08]  /*0160*/  LDC R3, c[0x0][0x3b4] ;  /* 0x0000ed00ff037b82 */ /* 0x000e300000000800 */
[----:B------:R-:W0:Y:S01]  /*0170*/  LDC.64 R6, c[0x0][0x388] ;  /* 0x0000e200ff067b82 */ /* 0x000e220000000a00 */
[----:B-----5:R-:W5:Y:S02]  /*0180*/  MUFU.RCP R9, R9 ;  /* 0x0000000900097308 */ /* 0x020f640000001000 */
[----:B-----5:R-:W-:-:S06]  /*0190*/  VIADD R18, R9, 0xffffffe ;  /* 0x0ffffffe09127836 */ /* 0x020fcc0000000000 */
[----:B------:R5:W1:Y:S02]  /*01a0*/  F2I.FTZ.U32.TRUNC.NTZ R19, R18 ;  /* 0x0000001200137305 */ /* 0x000a64000021f000 */
[----:B-----5:R-:W-:Y:S02]  /*01b0*/  IMAD.MOV.U32 R18, RZ, RZ, RZ ;  /* 0x000000ffff127224 */ /* 0x020fe400078e00ff */
[----:B-1----:R-:W-:-:S04]  /*01c0*/  IMAD.MOV R9, RZ, RZ, -R19 ;  /* 0x000000ffff097224 */ /* 0x002fc800078e0a13 */
[----:B------:R-:W-:-:S04]  /*01d0*/  IMAD R9, R9, R8, RZ ;  /* 0x0000000809097224 */ /* 0x000fc800078e02ff */
[----:B--234-:R-:W-:-:S07]  /*01e0*/  IMAD.HI.U32 R18, R19, R9, R18 ;  /* 0x0000000913127227 */ /* 0x01cfce00078e0012 */
.L_x_18:
[----:B0-----:R-:W-:Y:S02]  /*01f0*/  IABS R14, R3 ;  /* 0x00000003000e7213 */ /* 0x001fe40000000000 */
[----:B------:R-:W-:Y:S02]  /*0200*/  IABS R19, R0 ;  /* 0x0000000000137213 */ /* 0x000fe40000000000 */
[----:B-1----:R-:W0:Y:S01]  /*0210*/  I2F.RP R9, R14 ;  /* 0x0000000e00097306 */ /* 0x002e220000209400 */
[----:B------:R-:W-:Y:S02]  /*0220*/  IABS R10, R13 ;  /* 0x0000000d000a7213 */ /* 0x000fe40000000000 */
[----:B------:R-:W-:Y:S01]  /*0230*/  IMAD.HI.U32 R18, R18, R19, RZ ;  /* 0x0000001312127227 */ /* 0x000fe200078e00ff */
[----:B------:R-:W-:-:S04]  /*0240*/  IABS R12, R11 ;  /* 0x0000000b000c7213 */ /* 0x000fc80000000000 */
[----:B------:R-:W1:Y:S08]  /*0250*/  I2F.RP R20, R10 ;  /* 0x0000000a00147306 */ /* 0x000e700000209400 */
[----:B0-----:R-:W0:Y:S08]  /*0260*/  MUFU.RCP R9, R9 ;  /* 0x0000000900097308 */ /* 0x001e300000001000 */
[----:B-1----:R-:W-:Y:S08]  /*0270*/  MUFU.RCP R20, R20 ;  /* 0x0000001400147308 */ /* 0x002ff00000001000 */
[----:B------:R-:W1:Y:S01]  /*0280*/  I2F.RP R26, R12 ;  /* 0x0000000c001a7306 */ /* 0x000e620000209400 */
[----:B0-----:R-:W-:-:S02]  /*0290*/  VIADD R16, R9, 0xffffffe ;  /* 0x0ffffffe09107836 */ /* 0x001fc40000000000 */
[----:B------:R-:W-:-:S04]  /*02a0*/  IMAD.MOV R9, RZ, RZ, -R18 ;  /* 0x000000ffff097224 */ /* 0x000fc800078e0a12 */
[----:B------:R-:W-:Y:S01]  /*02b0*/  IMAD R9, R12, R9, R19 ;  /* 0x000000090c097224 */ /* 0x000fe200078e0213 */
[----:B------:R0:W2:Y:S04]  /*02c0*/  F2I.FTZ.U32.TRUNC.NTZ R17, R16 ;  /* 0x0000001000117305 */ /* 0x0000a8000021f000 */
[----:B------:R-:W-:-:S04]  /*02d0*/  ISETP.GT.U32.AND P1, PT, R8, R9, PT ;  /* 0x000000090800720c */ /* 0x000fc80003f24070 */
[----:B-1----:R-:W-:Y:S01]  /*02e0*/  MUFU.RCP R26, R26 ;  /* 0x0000001a001a7308 */ /* 0x002fe20000001000 */
[----:B0-----:R-:W-:Y:S02]  /*02f0*/  IMAD.MOV.U32 R16, RZ, RZ, RZ ;  /* 0x000000ffff107224 */ /* 0x001fe400078e00ff */
[----:B--2---:R-:W-:-:S06]  /*0300*/  IMAD.MOV R15, RZ, RZ, -R17 ;  /* 0x000000ffff0f7224 */ /* 0x004fcc00078e0a11 */
[----:B------:R-:W-:Y:S02]  /*0310*/  @!P1 IMAD.IADD R9, R9, 0x1, -R12 ;  /* 0x0000000109099824 */ /* 0x000fe400078e0a0c */
[----:B------:R-:W-:Y:S02]  /*0320*/  IMAD R15, R15, R14, RZ ;  /* 0x0000000e0f0f7224 */ /* 0x000fe400078e02ff */
[----:B------:R-:W-:Y:S01]  /*0330*/  @!P1 VIADD R18, R18, 0x1 ;  /* 0x0000000112129836 */ /* 0x000fe20000000000 */
[----:B------:R-:W-:Y:S01]  /*0340*/  ISETP.GE.U32.AND P0, PT, R9, R8, PT ;  /* 0x000000080900720c */ /* 0x000fe20003f06070 */
[----:B------:R-:W-:Y:S01]  /*0350*/  IMAD.HI.U32 R15, R17, R15, R16 ;  /* 0x0000000f110f7227 */ /* 0x000fe200078e0010 */
[----:B------:R-:W-:Y:S02]  /*0360*/  LOP3.LUT R8, R0, R11, RZ, 0x3c, !PT ;  /* 0x0000000b00087212 */ /* 0x000fe400078e3cff */
[----:B------:R-:W-:Y:S01]  /*0370*/  ISETP.NE.AND P1, PT, R11, RZ, PT ;  /* 0x000000ff0b00720c */ /* 0x000fe20003f25270 */
[----:B------:R-:W-:Y:S01]  /*0380*/  VIADD R9, R20, 0xffffffe ;  /* 0x0ffffffe14097836 */ /* 0x000fe20000000000 */
[----:B------:R-:W-:Y:S01]  /*0390*/  ISETP.GE.AND P2, PT, R8, RZ, PT ;  /* 0x000000ff0800720c */ /* 0x000fe20003f46270 */
[----:B------:R-:W-:Y:S01]  /*03a0*/  IMAD.HI.U32 R17, R15, R19, RZ ;  /* 0x000000130f117227 */ /* 0x000fe200078e00ff */
[----:B------:R-:W-:-:S02]  /*03b0*/  LOP3.LUT R8, R0, R3, RZ, 0x3c, !PT ;  /* 0x0000000300087212 */ /* 0x000fc400078e3cff */
[----:B------:R-:W-:Y:S01]  /*03c0*/  LOP3.LUT R16, RZ, R11, RZ, 0x33, !PT ;  /* 0x0000000bff107212 */ /* 0x000fe200078e33ff */
[----:B------:R-:W-:Y:S01]  /*03d0*/  IMAD.MOV R21, RZ, RZ, -R17 ;  /* 0x000000ffff157224 */ /* 0x000fe200078e0a11 */
[----:B------:R-:W0:Y:S01]  /*03e0*/  F2I.FTZ.U32.TRUNC.NTZ R9, R9 ;  /* 0x0000000900097305 */ /* 0x000e22000021f000 */
[----:B------:R-:W-:Y:S02]  /*03f0*/  @P0 VIADD R18, R18, 0x1 ;  /* 0x0000000112120836 */ /* 0x000fe40000000000 */
[----:B------:R-:W-:-:S04]  /*0400*/  IMAD R21, R14, R21, R19 ;  /* 0x000000150e157224 */ /* 0x000fc800078e0213 */
[----:B------:R-:W-:Y:S01]  /*0410*/  @!P2 IMAD.MOV R18, RZ, RZ, -R18 ;  /* 0x000000ffff12a224 */ /* 0x000fe200078e0a12 */
[----:B------:R-:W-:Y:S02]  /*0420*/  ISETP.GT.U32.AND P3, PT, R14, R21, PT ;  /* 0x000000150e00720c */ /* 0x000fe40003f64070 */
[----:B------:R-:W-:Y:S01]  /*0430*/  ISETP.GE.AND P2, PT, R8, RZ, PT ;  /* 0x000000ff0800720c */ /* 0x000fe20003f46270 */
[----:B------:R-:W-:Y:S01]  /*0440*/  IMAD.MOV.U32 R8, RZ, RZ, RZ ;  /* 0x000000ffff087224 */ /* 0x000fe200078e00ff */
[----:B------:R-:W-:-:S04]  /*0450*/  SEL R22, R16, R18, !P1 ;  /* 0x0000001210167207 */ /* 0x000fc80004800000 */
[----:B------:R-:W-:Y:S02]  /*0460*/  IABS R23, R22 ;  /* 0x0000001600177213 */ /* 0x000fe40000000000 */
[----:B------:R-:W-:-:S03]  /*0470*/  LOP3.LUT R22, R22, R3, RZ, 0x3c, !PT ;  /* 0x0000000316167212 */ /* 0x000fc600078e3cff */
[----:B------:R-:W-:Y:S02]  /*0480*/  @!P3 IMAD.IADD R21, R21, 0x1, -R14 ;  /* 0x000000011515b824 */ /* 0x000fe400078e0a0e */
[----:B------:R-:W-:Y:S02]  /*0490*/  @!P3 VIADD R17, R17, 0x1 ;  /* 0x000000011111b836 */ /* 0x000fe40000000000 */
[----:B------:R-:W-:Y:S01]  /*04a0*/  IMAD.HI.U32 R18, R15, R23, RZ ;  /* 0x000000170f127227 */ /* 0x000fe200078e00ff */
[----:B------:R-:W-:-:S03]  /*04b0*/  ISETP.GE.U32.AND P0, PT, R21, R14, PT ;  /* 0x0000000e1500720c */ /* 0x000fc60003f06070 */
[----:B0-----:R-:W-:-:S04]  /*04c0*/  IMAD.MOV R21, RZ, RZ, -R9 ;  /* 0x000000ffff157224 */ /* 0x001fc800078e0a09 */
[----:B------:R-:W-:-:S04]  /*04d0*/  IMAD R21, R21, R10, RZ ;  /* 0x0000000a15157224 */ /* 0x000fc800078e02ff */
[----:B------:R-:W-:-:S04]  /*04e0*/  IMAD.HI.U32 R20, R9, R21, R8 ;  /* 0x0000001509147227 */ /* 0x000fc800078e0008 */
[----:B------:R-:W-:Y:S01]  /*04f0*/  @P0 VIADD R17, R17, 0x1 ;  /* 0x0000000111110836 */ /* 0x000fe20000000000 */
[----:B------:R-:W-:Y:S01]  /*0500*/  ISETP.NE.AND P0, PT, R3, RZ, PT ;  /* 0x000000ff0300720c */ /* 0x000fe20003f05270 */
[----:B------:R-:W-:Y:S02]  /*0510*/  IMAD.MOV R9, RZ, RZ, -R18 ;  /* 0x000000ffff097224 */ /* 0x000fe400078e0a12 */
[----:B------:R-:W-:Y:S01]  /*0520*/  IMAD.MOV.U32 R24, RZ, RZ, R17 ;  /* 0x000000ffff187224 */ /* 0x000fe200078e0011 */
[----:B------:R-:W-:Y:S01]  /*0530*/  LOP3.LUT R17, RZ, R3, RZ, 0x33, !PT ;  /* 0x00000003ff117212 */ /* 0x000fe200078e33ff */
[----:B------:R-:W-:-:S04]  /*0540*/  IMAD.HI.U32 R21, R20, R19, RZ ;  /* 0x0000001314157227 */ /* 0x000fc800078e00ff */
[----:B------:R-:W-:Y:S02]  /*0550*/  @!P2 IMAD.MOV R24, RZ, RZ, -R24 ;  /* 0x000000ffff18a224 */ /* 0x000fe400078e0a18 */
[C---:B------:R-:W-:Y:S02]  /*0560*/  IMAD R9, R14.reuse, R9, R23 ;  /* 0x000000090e097224 */ /* 0x040fe400078e0217 */
[----:B------:R-:W-:Y:S01]  /*0570*/  IMAD.MOV R23, RZ, RZ, -R21 ;  /* 0x000000ffff177224 */ /* 0x000fe200078e0a15 */
[----:B------:R-:W-:Y:S02]  /*0580*/  SEL R24, R17, R24, !P0 ;  /* 0x0000001811187207 */ /* 0x000fe40004000000 */
[----:B------:R-:W-:Y:S01]  /*0590*/  ISETP.GT.U32.AND P2, PT, R14, R9, PT ;  /* 0x000000090e00720c */ /* 0x000fe20003f44070 */
[----:B------:R-:W-:Y:S01]  /*05a0*/  IMAD R23, R10, R23, R19 ;  /* 0x000000170a177224 */ /* 0x000fe200078e0213 */
[----:B------:R-:W-:Y:S02]  /*05b0*/  IABS R25, R24 ;  /* 0x0000001800197213 */ /* 0x000fe40000000000 */
[----:B------:R-:W-:-:S02]  /*05c0*/  LOP3.LUT R24, R24, R13, RZ, 0x3c, !PT ;  /* 0x0000000d18187212 */ /* 0x000fc400078e3cff */
[----:B------:R-:W-:Y:S01]  /*05d0*/  ISETP.GT.U32.AND P4, PT, R10, R23, PT ;  /* 0x000000170a00720c */ /* 0x000fe20003f84070 */
[----:B------:R-:W-:-:S04]  /*05e0*/  IMAD.HI.U32 R8, R20, R25, RZ ;  /* 0x0000001914087227 */ /* 0x000fc800078e00ff */
[----:B------:R-:W-:Y:S02]  /*05f0*/  IMAD.MOV R19, RZ, RZ, -R8 ;  /* 0x000000ffff137224 */ /* 0x000fe400078e0a08 */
[----:B------:R-:W-:Y:S02]  /*0600*/  @!P2 IMAD.IADD R9, R9, 0x1, -R14 ;  /* 0x000000010909a824 */ /* 0x000fe400078e0a0e */
[----:B------:R-:W-:Y:S02]  /*0610*/  IMAD R19, R10, R19, R25 ;  /* 0x000000130a137224 */ /* 0x000fe400078e0219 */
[----:B------:R-:W-:Y:S01]  /*0620*/  @!P2 VIADD R18, R18, 0x1 ;  /* 0x000000011212a836 */ /* 0x000fe20000000000 */
[----:B------:R-:W-:Y:S01]  /*0630*/  ISETP.GE.U32.AND P3, PT, R9, R14, PT ;  /* 0x0000000e0900720c */ /* 0x000fe20003f66070 */
[----:B------:R-:W-:Y:S01]  /*0640*/  @!P4 IMAD.IADD R23, R23, 0x1, -R10 ;  /* 0x000000011717c824 */ /* 0x000fe200078e0a0a */
[----:B------:R-:W-:Y:S01]  /*0650*/  ISETP.GT.U32.AND P5, PT, R10, R19, PT ;  /* 0x000000130a00720c */ /* 0x000fe20003fa4070 */
[----:B------:R-:W-:Y:S01]  /*0660*/  @!P4 VIADD R21, R21, 0x1 ;  /* 0x000000011515c836 */ /* 0x000fe20000000000 */
[----:B------:R-:W-:-:S02]  /*0670*/  LOP3.LUT R9, R0, R13, RZ, 0x3c, !PT ;  /* 0x0000000d00097212 */ /* 0x000fc400078e3cff */
[-C--:B------:R-:W-:Y:S01]  /*0680*/  ISETP.GE.U32.AND P6, PT, R23, R10.reuse, PT ;  /* 0x0000000a1700720c */ /* 0x080fe20003fc6070 */
[----:B------:R-:W-:Y:S01]  /*0690*/  VIADD R23, R26, 0xffffffe ;  /* 0x0ffffffe1a177836 */ /* 0x000fe20000000000 */
[----:B------:R-:W-:Y:S02]  /*06a0*/  ISETP.GE.AND P4, PT, R22, RZ, PT ;  /* 0x000000ff1600720c */ /* 0x000fe40003f86270 */
[----:B------:R-:W-:Y:S02]  /*06b0*/  ISETP.GE.AND P2, PT, R9, RZ, PT ;  /* 0x000000ff0900720c */ /* 0x000fe40003f46270 */
[----:B------:R-:W0:Y:S01]  /*06c0*/  F2I.FTZ.U32.TRUNC.NTZ R9, R23 ;  /* 0x0000001700097305 */ /* 0x000e22000021f000 */
[----:B------:R-:W-:Y:S02]  /*06d0*/  @P3 VIADD R18, R18, 0x1 ;  /* 0x0000000112123836 */ /* 0x000fe40000000000 */
[----:B------:R-:W-:Y:S02]  /*06e0*/  @!P5 IMAD.IADD R19, R19, 0x1, -R10 ;  /* 0x000000011313d824 */ /* 0x000fe400078e0a0a */
[----:B------:R-:W-:Y:S01]  /*06f0*/  @!P5 VIADD R8, R8, 0x1 ;  /* 0x000000010808d836 */ /* 0x000fe20000000000 */
[----:B------:R-:W-:Y:S01]  /*0700*/  ISETP.NE.AND P5, PT, R13, RZ, PT ;  /* 0x000000ff0d00720c */ /* 0x000fe20003fa5270 */
[----:B------:R-:W-:Y:S01]  /*0710*/  @P6 VIADD R21, R21, 0x1 ;  /* 0x0000000115156836 */ /* 0x000fe20000000000 */
[----:B------:R-:W-:Y:S01]  /*0720*/  ISETP.GE.U32.AND P3, PT, R19, R10, PT ;  /* 0x0000000a1300720c */ /* 0x000fe20003f66070 */
[----:B------:R-:W-:Y:S01]  /*0730*/  @!P4 IMAD.MOV R18, RZ, RZ, -R18 ;  /* 0x000000ffff12c224 */ /* 0x000fe200078e0a12 */
[----:B------:R-:W-:Y:S01]  /*0740*/  ISETP.GE.AND P6, PT, R24, RZ, PT ;  /* 0x000000ff1800720c */ /* 0x000fe20003fc6270 */
[----:B------:R-:W-:Y:S01]  /*0750*/  @!P2 IMAD.MOV R21, RZ, RZ, -R21 ;  /* 0x000000ffff15a224 */ /* 0x000fe200078e0a15 */
[----:B------:R-:W-:-:S02]  /*0760*/  LOP3.LUT R19, RZ, R13, RZ, 0x33, !PT ;  /* 0x0000000dff137212 */ /* 0x000fc400078e33ff */
[----:B------:R-:W-:Y:S01]  /*0770*/  SEL R22, R17, R18, !P0 ;  /* 0x0000001211167207 */ /* 0x000fe20004000000 */
[----:B0-----:R-:W-:Y:S01]  /*0780*/  IMAD.MOV R29, RZ, RZ, -R9 ;  /* 0x000000ffff1d7224 */ /* 0x001fe200078e0a09 */
[----:B------:R-:W-:Y:S02]  /*0790*/  SEL R21, R19, R21, !P5 ;  /* 0x0000001513157207 */ /* 0x000fe40006800000 */
[----:B------:R-:W-:Y:S01]  /*07a0*/  IABS R27, R22 ;  /* 0x00000016001b7213 */ /* 0x000fe20000000000 */
[----:B------:R-:W-:Y:S01]  /*07b0*/  IMAD R29, R29, R12, RZ ;  /* 0x0000000c1d1d7224 */ /* 0x000fe200078e02ff */
[----:B------:R-:W-:Y:S01]  /*07c0*/  IABS R25, R21 ;  /* 0x0000001500197213 */ /* 0x000fe20000000000 */
[----:B------:R-:W-:Y:S01]  /*07d0*/  @P3 VIADD R8, R8, 0x1 ;  /* 0x0000000108083836 */ /* 0x000fe20000000000 */
[----:B------:R-:W-:Y:S01]  /*07e0*/  LOP3.LUT R22, R22, R13, RZ, 0x3c, !PT ;  /* 0x0000000d16167212 */ /* 0x000fe200078e3cff */
[----:B------:R-:W-:-:S04]  /*07f0*/  IMAD.HI.U32 R20, R20, R27, RZ ;  /* 0x0000001b14147227 */ /* 0x000fc800078e00ff */
[----:B------:R-:W-:Y:S02]  /*0800*/  @!P6 IMAD.MOV R8, RZ, RZ, -R8 ;  /* 0x000000ffff08e224 */ /* 0x000fe400078e0a08 */
[----:B------:R-:W-:-:S03]  /*0810*/  IMAD.HI.U32 R15, R15, R25, RZ ;  /* 0x000000190f0f7227 */ /* 0x000fc600078e00ff */
[----:B------:R-:W-:Y:S01]  /*0820*/  SEL R23, R19, R8, !P5 ;  /* 0x0000000813177207 */ /* 0x000fe20006800000 */
[----:B------:R-:W-:Y:S02]  /*0830*/  IMAD.MOV.U32 R8, RZ, RZ, RZ ;  /* 0x000000ffff087224 */ /* 0x000fe400078e00ff */
[----:B------:R-:W-:Y:S01]  /*0840*/  IMAD.MOV R15, RZ, RZ, -R15 ;  /* 0x000000ffff0f7224 */ /* 0x000fe200078e0a0f */
[----:B------:R-:W-:Y:S01]  /*0850*/  IABS R24, R23 ;  /* 0x0000001700187213 */ /* 0x000fe20000000000 */
[----:B------:R-:W-:-:S04]  /*0860*/  IMAD.HI.U32 R18, R9, R29, R8 ;  /* 0x0000001d09127227 */ /* 0x000fc800078e0008 */
[----:B------:R-:W-:Y:S02]  /*0870*/  IMAD.MOV R9, RZ, RZ, -R20 ;  /* 0x000000ffff097224 */ /* 0x000fe400078e0a14 */
[----:B------:R-:W-:Y:S02]  /*0880*/  IMAD.MOV.U32 R29, RZ, RZ, R24 ;  /* 0x000000ffff1d7224 */ /* 0x000fe400078e0018 */
[----:B------:R-:W-:Y:S02]  /*0890*/  IMAD R9, R10, R9, R27 ;  /* 0x000000090a097224 */ /* 0x000fe400078e021b */
[----:B------:R-:W-:-:S03]  /*08a0*/  IMAD.HI.U32 R8, R18, R29, RZ ;  /* 0x0000001d12087227 */ /* 0x000fc600078e00ff */
[----:B------:R-:W-:Y:S01]  /*08b0*/  ISETP.GT.U32.AND P6, PT, R10, R9, PT ;  /* 0x000000090a00720c */ /* 0x000fe20003fc4070 */
[----:B------:R-:W-:Y:S02]  /*08c0*/  IMAD R25, R14, R15, R25 ;  /* 0x0000000f0e197224 */ /* 0x000fe400078e0219 */
[----:B------:R-:W-:-:S03]  /*08d0*/  IMAD.MOV R8, RZ, RZ, -R8 ;  /* 0x000000ffff087224 */ /* 0x000fc600078e0a08 */
[----:B------:R-:W-:Y:S01]  /*08e0*/  ISETP.GT.U32.AND P3, PT, R14, R25, PT ;  /* 0x000000190e00720c */ /* 0x000fe20003f64070 */
[----:B------:R-:W-:Y:S02]  /*08f0*/  IMAD R15, R12, R8, R29 ;  /* 0x000000080c0f7224 */ /* 0x000fe400078e021d */
[----:B------:R-:W-:-:S04]  /*0900*/  IMAD.MOV.U32 R8, RZ, RZ, R12 ;  /* 0x000000ffff087224 */ /* 0x000fc800078e000c */
[----:B------:R-:W-:Y:S01]  /*0910*/  @!P6 IMAD.IADD R9, R9, 0x1, -R10 ;  /* 0x000000010909e824 */ /* 0x000fe200078e0a0a */
[----:B------:R-:W-:Y:S01]  /*0920*/  ISETP.GT.U32.AND P2, PT, R8, R15, PT ;  /* 0x0000000f0800720c */ /* 0x000fe20003f44070 */
[----:B------:R-:W-:Y:S01]  /*0930*/  @!P6 VIADD R20, R20, 0x1 ;  /* 0x000000011414e836 */ /* 0x000fe20000000000 */
[----:B------:R-:W-:Y:S02]  /*0940*/  ISETP.GE.AND P6, PT, R22, RZ, PT ;  /* 0x000000ff1600720c */ /* 0x000fe40003fc6270 */
[----:B------:R-:W-:Y:S01]  /*0950*/  ISETP.GE.U32.AND P4, PT, R9, R10, PT ;  /* 0x0000000a0900720c */ /* 0x000fe20003f86070 */
[----:B------:R-:W-:-:S05]  /*0960*/  @!P3 IMAD.IADD R25, R25, 0x1, -R14 ;  /* 0x000000011919b824 */ /* 0x000fca00078e0a0e */
[----:B------:R-:W-:-:S03]  /*0970*/  ISETP.GT.U32.AND P3, PT, R14, R25, PT ;  /* 0x000000190e00720c */ /* 0x000fc60003f64070 */
[----:B------:R-:W-:-:S04]  /*0980*/  @!P2 IMAD.IADD R15, R15, 0x1, -R12 ;  /* 0x000000010f0fa824 */ /* 0x000fc800078e0a0c */
[----:B------:R-:W-:Y:S01]  /*0990*/  @P4 VIADD R20, R20, 0x1 ;  /* 0x0000000114144836 */ /* 0x000fe20000000000 */
[----:B------:R-:W-:Y:S02]  /*09a0*/  ISETP.GT.U32.AND P2, PT, R8, R15, PT ;  /* 0x0000000f0800720c */ /* 0x000fe40003f44070 */
[----:B------:R-:W-:Y:S01]  /*09b0*/  ISETP.GE.AND P4, PT, R23, RZ, PT ;  /* 0x000000ff1700720c */ /* 0x000fe20003f86270 */
[----:B------:R-:W-:Y:S02]  /*09c0*/  @!P6 IMAD.MOV R20, RZ, RZ, -R20 ;  /* 0x000000ffff14e224 */ /* 0x000fe400078e0a14 */
[----:B------:R-:W-:Y:S01]  /*09d0*/  @!P3 IMAD.IADD R25, R25, 0x1, -R14 ;  /* 0x000000011919b824 */ /* 0x000fe200078e0a0e */
[----:B------:R-:W-:Y:S02]  /*09e0*/  ISETP.GE.AND P3, PT, R21, RZ, PT ;  /* 0x000000ff1500720c */ /* 0x000fe40003f66270 */
[----:B------:R-:W-:-:S05]  /*09f0*/  SEL R9, R19, R20, !P5 ;  /* 0x0000001413097207 */ /* 0x000fca0006800000 */
[----:B------:R-:W-:Y:S02]  /*0a00*/  @!P2 IMAD.IADD R15, R15, 0x1, -R12 ;  /* 0x000000010f0fa824 */ /* 0x000fe400078e0a0c */
[----:B------:R-:W-:Y:S02]  /*0a10*/  IMAD.MOV R12, RZ, RZ, -R21 ;  /* 0x000000ffff0c7224 */ /* 0x000fe400078e0a15 */
[----:B------:R-:W-:Y:S02]  /*0a20*/  @!P4 IMAD.MOV R15, RZ, RZ, -R15 ;  /* 0x000000ffff0fc224 */ /* 0x000fe400078e0a0f */
[----:B------:R-:W-:Y:S02]  /*0a30*/  @!P3 IMAD.MOV R25, RZ, RZ, -R25 ;  /* 0x000000ffff19b224 */ /* 0x000fe400078e0a19 */
[----:B------:R-:W-:Y:S01]  /*0a40*/  IMAD R12, R13, R12, R0 ;  /* 0x0000000c0d0c7224 */ /* 0x000fe200078e0200 */
[----:B------:R-:W-:Y:S02]  /*0a50*/  SEL R16, R16, R15, !P1 ;  /* 0x0000000f10107207 */ /* 0x000fe40004800000 */
[----:B------:R-:W-:-:S03]  /*0a60*/  SEL R10, R17, R25, !P0 ;  /* 0x00000019110a7207 */ /* 0x000fc60004000000 */
[----:B------:R-:W-:-:S04]  /*0a70*/  IMAD R9, R9, UR4, R16 ;  /* 0x0000000409097c24 */ /* 0x000fc8000f8e0210 */
[----:B------:R-:W-:-:S04]  /*0a80*/  IMAD R9, R9, R3, R10 ;  /* 0x0000000309097224 */ /* 0x000fc800078e020a */
[----:B------:R-:W-:-:S04]  /*0a90*/  IMAD R9, R9, R13, R12 ;  /* 0x0000000d09097224 */ /* 0x000fc800078e020c */
[----:B------:R-:W-:-:S06]  /*0aa0*/  IMAD.WIDE R14, R9, 0x4, R4 ;  /* 0x00000004090e7825 */ /* 0x000fcc00078e0204 */
[----:B------:R-:W2:Y:S01]  /*0ab0*/  LDG.E R14, desc[UR6][R14.64] ;  /* 0x000000060e0e7981 */ /* 0x000ea2000c1e1900 */
[----:B------:R-:W-:-:S04]  /*0ac0*/  IMAD.WIDE R16, R9, 0x4, R6 ;  /* 0x0000000409107825 */ /* 0x000fc800078e0206 */
[----:B------:R-:W-:-:S05]  /*0ad0*/  IMAD.IADD R0, R2, 0x1, R0 ;  /* 0x0000000102007824 */ /* 0x000fca00078e0200 */
[----:B------:R-:W-:Y:S01]  /*0ae0*/  ISETP.GE.AND P0, PT, R0, UR5, PT ;  /* 0x0000000500007c0c */ /* 0x000fe2000bf06270 */
[----:B--2---:R-:W-:-:S05]  /*0af0*/  FADD R9, RZ, R14 ;  /* 0x0000000eff097221 */ /* 0x004fca0000000000 */
[----:B------:R1:W-:Y:S07]  /*0b00*/  STG.E desc[UR6][R16.64], R9 ;  /* 0x0000000910007986 */ /* 0x0003ee000c101906 */
[----:B------:R-:W-:Y:S05]  /*0b10*/  @!P0 BRA `(.L_x_18) ;  /* 0xfffffff400b48947 */ /* 0x000fea000383ffff */
[----:B------:R-:W-:Y:S05]  /*0b20*/  EXIT ;  /* 0x000000000000794d */ /* 0x000fea0003800000 */
.L_x_17:
[----:B0-----:R-:W0:Y:S01]  /*0b30*/  LDC R13, c[0x0][0x3b4] ;  /* 0x0000ed00ff0d7b82 */ /* 0x001e220000000800 */
[----:B------:R-:W-:Y:S01]  /*0b40*/  IABS R14, R0 ;  /* 0x00000000000e7213 */ /* 0x000fe20000000000 */
[----:B------:R-:W1:Y:S01]  /*0b50*/  LDCU.64 UR4, c[0x0][0x3a8] ;  /* 0x00007500ff0477ac */ /* 0x000e620008000a00 */
[----:B------:R-:W-:Y:S01]  /*0b60*/  IMAD.MOV.U32 R33, RZ, RZ, RZ ;  /* 0x000000ffff217224 */ /* 0x000fe200078e00ff */
[----:B------:R-:W2:Y:S04]  /*0b70*/  LDCU UR9, c[0x0][0x3b8] ;  /* 0x00007700ff0977ac */ /* 0x000ea80008000800 */
[----:B------:R-:W3:Y:S01]  /*0b80*/  LDC R15, c[0x0][0x3a4] ;  /* 0x0000e900ff0f7b82 */ /* 0x000ee20000000800 */
[----:B------:R-:W4:Y:S07]  /*0b90*/  LDCU UR8, c[0x0][0x3b0] ;  /* 0x00007600ff0877ac */ /* 0x000f2e0008000800 */
[----:B------:R-:W5:Y:S01]  /*0ba0*/  LDC R5, c[0x0][0x3b8] ;  /* 0x0000ee00ff057b82 */ /* 0x000f620000000800 */
[----:B0-----:R-:W-:-:S07]  /*0bb0*/  IABS R3, R13 ;  /* 0x0000000d00037213 */ /* 0x001fce0000000000 */
[----:B------:R-:W2:Y:S01]  /*0bc0*/  LDC R23, c[0x0][0x3b4] ;  /* 0x0000ed00ff177b82 */ /* 0x000ea20000000800 */
[----:B------:R-:W0:Y:S01]  /*0bd0*/  I2F.RP R7, R3 ;  /* 0x0000000300077306 */ /* 0x000e220000209400 */
[----:B---3--:R-:W-:-:S07]  /*0be0*/  IABS R4, R15 ;  /* 0x0000000f00047213 */ /* 0x008fce0000000000 */
[----:B------:R-:W3:Y:S01]  /*0bf0*/  I2F.RP R6, R4 ;  /* 0x0000000400067306 */ /* 0x000ee20000209400 */
[----:B-----5:R-:W-:-:S07]  /*0c00*/  IABS R12, R5 ;  /* 0x00000005000c7213 */ /* 0x020fce0000000000 */
[----:B0-----:R-:W0:Y:S08]  /*0c10*/  MUFU.RCP R7, R7 ;  /* 0x0000000700077308 */ /* 0x001e300000001000 */
[----:B---3--:R-:W3:Y:S01]  /*0c20*/  MUFU.RCP R6, R6 ;  /* 0x0000000600067308 */ /* 0x008ee20000001000 */
[----:B0-----:R-:W-:-:S07]  /*0c30*/  VIADD R11, R7, 0xffffffe ;  /* 0x0ffffffe070b7836 */ /* 0x001fce0000000000 */
[----:B------:R-:W0:Y:S01]  /*0c40*/  F2I.FTZ.U32.TRUNC.NTZ R11, R11 ;  /* 0x0000000b000b7305 */ /* 0x000e22000021f000 */
[----:B---3--:R-:W-:-:S07]  /*0c50*/  VIADD R8, R6, 0xffffffe ;  /* 0x0ffffffe06087836 */ /* 0x008fce0000000000 */
[----:B------:R3:W5:Y:S01]  /*0c60*/  F2I.FTZ.U32.TRUNC.NTZ R9, R8 ;  /* 0x0000000800097305 */ /* 0x000762000021f000 */
[----:B0-----:R-:W-:Y:S02]  /*0c70*/  IMAD.MOV R10, RZ, RZ, -R11 ;  /* 0x000000ffff0a7224 */ /* 0x001fe400078e0a0b */
[----:B---3--:R-:W-:Y:S02]  /*0c80*/  IMAD.MOV.U32 R8, RZ, RZ, RZ ;  /* 0x000000ffff087224 */ /* 0x008fe400078e00ff */
[----:B------:R-:W-:Y:S02]  /*0c90*/  IMAD R7, R10, R3, RZ ;  /* 0x000000030a077224 */ /* 0x000fe400078e02ff */
[----:B------:R-:W-:-:S04]  /*0ca0*/  IMAD.MOV.U32 R10, RZ, RZ, RZ ;  /* 0x000000ffff0a7224 */ /* 0x000fc800078e00ff */
[----:B------:R-:W-:-:S04]  /*0cb0*/  IMAD.HI.U32 R10, R11, R7, R10 ;  /* 0x000000070b0a7227 */ /* 0x000fc800078e000a */
[----:B------:R-:W-:Y:S02]  /*0cc0*/  IMAD.MOV.U32 R7, RZ, RZ, R12 ;  /* 0x000000ffff077224 */ /* 0x000fe400078e000c */
[----:B-----5:R-:W-:Y:S02]  /*0cd0*/  IMAD.MOV R11, RZ, RZ, -R9 ;  /* 0x000000ffff0b7224 */ /* 0x020fe400078e0a09 */
[----:B------:R-:W-:Y:S01]  /*0ce0*/  IMAD.HI.U32 R6, R10, R14, RZ ;  /* 0x0000000e0a067227 */ /* 0x000fe200078e00ff */
[----:B------:R-:W0:Y:S03]  /*0cf0*/  I2F.RP R16, R7 ;  /* 0x0000000700107306 */ /* 0x000e260000209400 */
[----:B------:R-:W-:Y:S02]  /*0d00*/  IMAD R11, R11, R4, RZ ;  /* 0x000000040b0b7224 */ /* 0x000fe400078e02ff */
[----:B------:R-:W-:-:S02]  /*0d10*/  IMAD.MOV R12, RZ, RZ, -R6 ;  /* 0x000000ffff0c7224 */ /* 0x000fc400078e0a06 */
[----:B------:R-:W-:-:S04]  /*0d20*/  IMAD.HI.U32 R11, R9, R11, R8 ;  /* 0x0000000b090b7227 */ /* 0x000fc800078e0008 */
[----:B------:R-:W-:Y:S02]  /*0d30*/  IMAD R8, R3, R12, R14 ;  /* 0x0000000c03087224 */ /* 0x000fe400078e020e */
[----:B------:R-:W-:Y:S01]  /*0d40*/  IMAD.HI.U32 R12, R11, R14, RZ ;  /* 0x0000000e0b0c7227 */ /* 0x000fe200078e00ff */
[----:B0-----:R-:W0:Y:S02]  /*0d50*/  MUFU.RCP R16, R16 ;  /* 0x0000001000107308 */ /* 0x001e240000001000 */
[----:B------:R-:W-:Y:S01]  /*0d60*/  ISETP.GT.U32.AND P1, PT, R3, R8, PT ;  /* 0x000000080300720c */ /* 0x000fe20003f24070 */
[----:B------:R-:W-:-:S04]  /*0d70*/  IMAD.MOV R17, RZ, RZ, -R12 ;  /* 0x000000ffff117224 */ /* 0x000fc800078e0a0c */
[----:B------:R-:W-:-:S05]  /*0d80*/  IMAD R17, R4, R17, R14 ;  /* 0x0000001104117224 */ /* 0x000fca00078e020e */
[----:B------:R-:W-:-:S03]  /*0d90*/  ISETP.GT.U32.AND P2, PT, R4, R17, PT ;  /* 0x000000110400720c */ /* 0x000fc60003f44070 */
[----:B------:R-:W-:Y:S02]  /*0da0*/  @!P1 IMAD.IADD R8, R8, 0x1, -R3 ;  /* 0x0000000108089824 */ /* 0x000fe400078e0a03 */
[----:B------:R-:W-:Y:S01]  /*0db0*/  @!P1 VIADD R6, R6, 0x1 ;  /* 0x0000000106069836 */ /* 0x000fe20000000000 */
[----:B------:R-:W-:Y:S01]  /*0dc0*/  ISETP.NE.AND P1, PT, R13, RZ, PT ;  /* 0x000000ff0d00720c */ /* 0x000fe20003f25270 */
[----:B0-----:R-:W-:Y:S01]  /*0dd0*/  VIADD R9, R16, 0xffffffe ;  /* 0x0ffffffe10097836 */ /* 0x001fe20000000000 */
[----:B------:R-:W-:Y:S02]  /*0de0*/  ISETP.GE.U32.AND P0, PT, R8, R3, PT ;  /* 0x000000030800720c */ /* 0x000fe40003f06070 */
[----:B------:R-:W-:-:S03]  /*0df0*/  LOP3.LUT R8, R0, R13, RZ, 0x3c, !PT ;  /* 0x0000000d00087212 */ /* 0x000fc600078e3cff */
[----:B------:R-:W0:Y:S01]  /*0e00*/  F2I.FTZ.U32.TRUNC.NTZ R9, R9 ;  /* 0x0000000900097305 */ /* 0x000e22000021f000 */
[----:B------:R-:W-:Y:S01]  /*0e10*/  ISETP.GE.AND P3, PT, R8, RZ, PT ;  /* 0x000000ff0800720c */ /* 0x000fe20003f66270 */
[----:B------:R-:W-:Y:S01]  /*0e20*/  @!P2 IMAD.IADD R17, R17, 0x1, -R4 ;  /* 0x000000011111a824 */ /* 0x000fe200078e0a04 */
[----:B------:R-:W-:Y:S01]  /*0e30*/  LOP3.LUT R8, R0, R15, RZ, 0x3c, !PT ;  /* 0x0000000f00087212 */ /* 0x000fe200078e3cff */
[----:B------:R-:W-:-:S04]  /*0e40*/  @!P2 VIADD R12, R12, 0x1 ;  /* 0x000000010c0ca836 */ /* 0x000fc80000000000 */
[----:B------:R-:W-:Y:S01]  /*0e50*/  @P0 VIADD R6, R6, 0x1 ;  /* 0x0000000106060836 */ /* 0x000fe20000000000 */
[----:B------:R-:W-:-:S03]  /*0e60*/  ISETP.GE.U32.AND P0, PT, R17, R4, PT ;  /* 0x000000041100720c */ /* 0x000fc60003f06070 */
[----:B------:R-:W-:Y:S01]  /*0e70*/  IMAD.MOV.U32 R17, RZ, RZ, R6 ;  /* 0x000000ffff117224 */ /* 0x000fe200078e0006 */
[----:B------:R-:W-:Y:S01]  /*0e80*/  LOP3.LUT R6, RZ, R13, RZ, 0x33, !PT ;  /* 0x0000000dff067212 */ /* 0x000fe200078e33ff */
[----:B0-----:R-:W-:Y:S02]  /*0e90*/  IMAD.MOV R16, RZ, RZ, -R9 ;  /* 0x000000ffff107224 */ /* 0x001fe400078e0a09 */
[----:B------:R-:W-:Y:S01]  /*0ea0*/  @!P3 IMAD.MOV R17, RZ, RZ, -R17 ;  /* 0x000000ffff11b224 */ /* 0x000fe200078e0a11 */
[----:B------:R-:W-:Y:S01]  /*0eb0*/  ISETP.GE.AND P3, PT, R8, RZ, PT ;  /* 0x000000ff0800720c */ /* 0x000fe20003f66270 */
[----:B------:R-:W-:-:S03]  /*0ec0*/  IMAD.MOV.U32 R8, RZ, RZ, RZ ;  /* 0x000000ffff087224 */ /* 0x000fc600078e00ff */
[----:B------:R-:W-:Y:S01]  /*0ed0*/  SEL R18, R6, R17, !P1 ;  /* 0x0000001106127207 */ /* 0x000fe20004800000 */
[----:B------:R-:W-:Y:S02]  /*0ee0*/  IMAD R17, R16, R7, RZ ;  /* 0x0000000710117224 */ /* 0x000fe400078e02ff */
[----:B------:R-:W-:Y:S01]  /*0ef0*/  @P0 VIADD R12, R12, 0x1 ;  /* 0x000000010c0c0836 */ /* 0x000fe20000000000 */
[----:B------:R-:W-:Y:S01]  /*0f00*/  IABS R20, R18 ;  /* 0x0000001200147213 */ /* 0x000fe20000000000 */
[----:B------:R-:W-:Y:S01]  /*0f10*/  IMAD.HI.U32 R8, R9, R17, R8 ;  /* 0x0000001109087227 */ /* 0x000fe200078e0008 */
[----:B------:R-:W-:Y:S02]  /*0f20*/  ISETP.NE.AND P0, PT, R15, RZ, PT ;  /* 0x000000ff0f00720c */ /* 0x000fe40003f05270 */
[----:B------:R-:W-:Y:S01]  /*0f30*/  LOP3.LUT R18, R18, R5, RZ, 0x3c, !PT ;  /* 0x0000000512127212 */ /* 0x000fe200078e3cff */
[----:B------:R-:W-:Y:S01]  /*0f40*/  IMAD.MOV.U32 R9, RZ, RZ, R12 ;  /* 0x000000ffff097224 */ /* 0x000fe200078e000c */
[----:B------:R-:W-:Y:S01]  /*0f50*/  LOP3.LUT R12, RZ, R15, RZ, 0x33, !PT ;  /* 0x0000000fff0c7212 */ /* 0x000fe200078e33ff */
[----:B------:R-:W-:-:S04]  /*0f60*/  IMAD.HI.U32 R15, R8, R20, RZ ;  /* 0x00000014080f7227 */ /* 0x000fc800078e00ff */
[----:B------:R-:W-:Y:S02]  /*0f70*/  @!P3 IMAD.MOV R9, RZ, RZ, -R9 ;  /* 0x000000ffff09b224 */ /* 0x000fe400078e0a09 */
[----:B------:R-:W-:-:S03]  /*0f80*/  IMAD.HI.U32 R17, R8, R14, RZ ;  /* 0x0000000e08117227 */ /* 0x000fc600078e00ff */
[----:B------:R-:W-:Y:S01]  /*0f90*/  SEL R16, R12, R9, !P0 ;  /* 0x000000090c107207 */ /* 0x000fe20004000000 */
[----:B------:R-:W-:Y:S02]  /*0fa0*/  IMAD.MOV R9, RZ, RZ, -R15 ;  /* 0x000000ffff097224 */ /* 0x000fe400078e0a0f */
[----:B------:R-:W-:Y:S01]  /*0fb0*/  IMAD.MOV R22, RZ, RZ, -R17 ;  /* 0x000000ffff167224 */ /* 0x000fe200078e0a11 */
[----:B------:R-:W-:Y:S01]  /*0fc0*/  IABS R19, R16 ;  /* 0x0000001000137213 */ /* 0x000fe20000000000 */
[C---:B------:R-:W-:Y:S01]  /*0fd0*/  IMAD R20, R7.reuse, R9, R20 ;  /* 0x0000000907147224 */ /* 0x040fe200078e0214 */
[----:B------:R-:W-:Y:S01]  /*0fe0*/  LOP3.LUT R13, R16, R13, RZ, 0x3c, !PT ;  /* 0x0000000d100d7212 */ /* 0x000fe200078e3cff */
[C---:B------:R-:W-:Y:S02]  /*0ff0*/  IMAD R22, R7.reuse, R22, R14 ;  /* 0x0000001607167224 */ /* 0x040fe400078e020e */
[----:B------:R-:W-:Y:S01]  /*1000*/  IMAD.HI.U32 R9, R10, R19, RZ ;  /* 0x000000130a097227 */ /* 0x000fe200078e00ff */
[----:B------:R-:W-:-:S02]  /*1010*/  ISETP.GT.U32.AND P5, PT, R7, R20, PT ;  /* 0x000000140700720c */ /* 0x000fc40003fa4070 */
[----:B------:R-:W-:Y:S01]  /*1020*/  ISETP.GT.U32.AND P3, PT, R7, R22, PT ;  /* 0x000000160700720c */ /* 0x000fe20003f64070 */
[----:B------:R-:W-:-:S04]  /*1030*/  IMAD.MOV R14, RZ, RZ, -R9 ;  /* 0x000000ffff0e7224 */ /* 0x000fc800078e0a09 */
[----:B------:R-:W-:-:S05]  /*1040*/  IMAD R14, R3, R14, R19 ;  /* 0x0000000e030e7224 */ /* 0x000fca00078e0213 */
[----:B------:R-:W-:Y:S01]  /*1050*/  ISETP.GT.U32.AND P6, PT, R3, R14, PT ;  /* 0x0000000e0300720c */ /* 0x000fe20003fc4070 */
[--C-:B------:R-:W-:Y:S02]  /*1060*/  @!P5 IMAD.IADD R20, R20, 0x1, -R7.reuse ;  /* 0x000000011414d824 */ /* 0x100fe400078e0a07 */
[----:B------:R-:W-:Y:S02]  /*1070*/  @!P3 IMAD.IADD R22, R22, 0x1, -R7 ;  /* 0x000000011616b824 */ /* 0x000fe400078e0a07 */
[----:B------:R-:W-:Y:S01]  /*1080*/  @!P5 VIADD R15, R15, 0x1 ;  /* 0x000000010f0fd836 */ /* 0x000fe20000000000 */
[-C--:B------:R-:W-:Y:S01]  /*1090*/  ISETP.GE.U32.AND P4, PT, R20, R7.reuse, PT ;  /* 0x000000071400720c */ /* 0x080fe20003f86070 */
[----:B------:R-:W-:Y:S01]  /*10a0*/  @!P3 VIADD R17, R17, 0x1 ;  /* 0x000000011111b836 */ /* 0x000fe20000000000 */
[----:B------:R-:W-:Y:S02]  /*10b0*/  ISETP.GE.AND P5, PT, R18, RZ, PT ;  /* 0x000000ff1200720c */ /* 0x000fe40003fa6270 */
[----:B------:R-:W-:-:S02]  /*10c0*/  ISETP.GE.U32.AND P2, PT, R22, R7, PT ;  /* 0x000000071600720c */ /* 0x000fc40003f46070 */
[----:B------:R-:W-:Y:S01]  /*10d0*/  LOP3.LUT R18, R0, R5, RZ, 0x3c, !PT ;  /* 0x0000000500127212 */ /* 0x000fe200078e3cff */
[----:B------:R-:W-:Y:S02]  /*10e0*/  @!P6 IMAD.IADD R14, R14, 0x1, -R3 ;  /* 0x000000010e0ee824 */ /* 0x000fe400078e0a03 */
[----:B------:R-:W-:Y:S01]  /*10f0*/  @!P6 VIADD R9, R9, 0x1 ;  /* 0x000000010909e836 */ /* 0x000fe20000000000 */
[----:B------:R-:W-:Y:S02]  /*1100*/  ISETP.NE.AND P6, PT, R5, RZ, PT ;  /* 0x000000ff0500720c */ /* 0x000fe40003fc5270 */
[----:B------:R-:W-:Y:S01]  /*1110*/  ISETP.GE.U32.AND P3, PT, R14, R3, PT ;  /* 0x000000030e00720c */ /* 0x000fe20003f66070 */
[----:B------:R-:W-:Y:S01]  /*1120*/  @P4 VIADD R15, R15, 0x1 ;  /* 0x000000010f0f4836 */ /* 0x000fe20000000000 */
[----:B------:R-:W-:-:S03]  /*1130*/  ISETP.GE.AND P4, PT, R18, RZ, PT ;  /* 0x000000ff1200720c */ /* 0x000fc60003f86270 */
[----:B------:R-:W-:Y:S01]  /*1140*/  @P2 VIADD R17, R17, 0x1 ;  /* 0x0000000111112836 */ /* 0x000fe20000000000 */
[----:B------:R-:W-:Y:S01]  /*1150*/  ISETP.GE.AND P2, PT, R13, RZ, PT ;  /* 0x000000ff0d00720c */ /* 0x000fe20003f46270 */
[----:B------:R-:W-:Y:S01]  /*1160*/  @!P5 IMAD.MOV R15, RZ, RZ, -R15 ;  /* 0x000000ffff0fd224 */ /* 0x000fe200078e0a0f */
[----:B------:R-:W-:-:S04]  /*1170*/  LOP3.LUT R13, RZ, R5, RZ, 0x33, !PT ;  /* 0x00000005ff0d7212 */ /* 0x000fc800078e33ff */
[----:B------:R-:W-:Y:S01]  /*1180*/  SEL R16, R13, R15, !P6 ;  /* 0x0000000f0d107207 */ /* 0x000fe20007000000 */
[----:B------:R-:W-:Y:S02]  /*1190*/  @P3 VIADD R9, R9, 0x1 ;  /* 0x0000000109093836 */ /* 0x000fe40000000000 */
[----:B------:R-:W-:Y:S01]  /*11a0*/  @!P4 IMAD.MOV R17, RZ, RZ, -R17 ;  /* 0x000000ffff11c224 */ /* 0x000fe200078e0a11 */
[----:B------:R-:W-:-:S03]  /*11b0*/  IABS R19, R16 ;  /* 0x0000001000137213 */ /* 0x000fc60000000000 */
[----:B------:R-:W-:Y:S01]  /*11c0*/  @!P2 IMAD.MOV R9, RZ, RZ, -R9 ;  /* 0x000000ffff09a224 */ /* 0x000fe200078e0a09 */
[----:B------:R-:W-:Y:S01]  /*11d0*/  SEL R21, R13, R17, !P6 ;  /* 0x000000110d157207 */ /* 0x000fe20007000000 */
[----:B------:R-:W-:-:S03]  /*11e0*/  IMAD.HI.U32 R11, R11, R19, RZ ;  /* 0x000000130b0b7227 */ /* 0x000fc600078e00ff */
[----:B------:R-:W-:Y:S01]  /*11f0*/  IABS R20, R21 ;  /* 0x0000001500147213 */ /* 0x000fe20000000000 */
[----:B------:R-:W-:Y:S01]  /*1200*/  IMAD.MOV R11, RZ, RZ, -R11 ;  /* 0x000000ffff0b7224 */ /* 0x000fe200078e0a0b */
[----:B------:R-:W-:Y:S01]  /*1210*/  SEL R14, R6, R9, !P1 ;  /* 0x00000009060e7207 */ /* 0x000fe20004800000 */
[----:B------:R-:W-:Y:S02]  /*1220*/  IMAD.MOV R15, RZ, RZ, -R21 ;  /* 0x000000ffff0f7224 */ /* 0x000fe400078e0a15 */
[----:B------:R-:W-:Y:S01]  /*1230*/  IMAD.HI.U32 R10, R10, R20, RZ ;  /* 0x000000140a0a7227 */ /* 0x000fe200078e00ff */
[----:B------:R-:W-:-:S03]  /*1240*/  IABS R18, R14 ;  /* 0x0000000e00127213 */ /* 0x000fc60000000000 */
[----:B------:R-:W-:Y:S02]  /*1250*/  IMAD.MOV R10, RZ, RZ, -R10 ;  /* 0x000000ffff0a7224 */ /* 0x000fe400078e0a0a */
[----:B------:R-:W-:Y:S02]  /*1260*/  IMAD R19, R4, R11, R19 ;  /* 0x0000000b04137224 */ /* 0x000fe400078e0213 */
[C---:B------:R-:W-:Y:S02]  /*1270*/  IMAD R20, R3.reuse, R10, R20 ;  /* 0x0000000a03147224 */ /* 0x040fe400078e0214 */
[----:B------:R-:W-:Y:S01]  /*1280*/  IMAD.HI.U32 R17, R8, R18, RZ ;  /* 0x0000001208117227 */ /* 0x000fe200078e00ff */
[----:B------:R-:W-:Y:S01]  /*1290*/  ISETP.GT.U32.AND P2, PT, R4, R19, PT ;  /* 0x000000130400720c */ /* 0x000fe20003f44070 */
[----:B------:R-:W0:Y:S01]  /*12a0*/  LDC.64 R10, c[0x0][0x3c8] ;  /* 0x0000f200ff0a7b82 */ /* 0x000e220000000a00 */
[----:B------:R-:W-:Y:S01]  /*12b0*/  ISETP.GT.U32.AND P3, PT, R3, R20, PT ;  /* 0x000000140300720c */ /* 0x000fe20003f64070 */
[----:B------:R-:W-:-:S04]  /*12c0*/  IMAD.MOV R8, RZ, RZ, -R17 ;  /* 0x000000ffff087224 */ /* 0x000fc800078e0a11 */
[C---:B------:R-:W-:Y:S02]  /*12d0*/  IMAD R18, R7.reuse, R8, R18 ;  /* 0x0000000807127224 */ /* 0x040fe400078e0212 */
[----:B------:R-:W0:Y:S03]  /*12e0*/  LDC.64 R8, c[0x0][0x3d0] ;  /* 0x0000f400ff087b82 */ /* 0x000e260000000a00 */
[----:B------:R-:W-:Y:S01]  /*12f0*/  ISETP.GT.U32.AND P4, PT, R7, R18, PT ;  /* 0x000000120700720c */ /* 0x000fe20003f84070 */
[----:B------:R-:W-:Y:S02]  /*1300*/  @!P2 IMAD.IADD R19, R19, 0x1, -R4 ;  /* 0x000000011313a824 */ /* 0x000fe400078e0a04 */
[----:B------:R-:W-:-:S03]  /*1310*/  @!P3 IMAD.IADD R20, R20, 0x1, -R3 ;  /* 0x000000011414b824 */ /* 0x000fc600078e0a03 */
[----:B------:R-:W-:Y:S02]  /*1320*/  ISETP.GT.U32.AND P2, PT, R4, R19, PT ;  /* 0x000000130400720c */ /* 0x000fe40003f44070 */
[----:B------:R-:W-:-:S05]  /*1330*/  ISETP.GT.U32.AND P5, PT, R3, R20, PT ;  /* 0x000000140300720c */ /* 0x000fca0003fa4070 */
[----:B------:R-:W-:Y:S02]  /*1340*/  @!P4 IMAD.IADD R18, R18, 0x1, -R7 ;  /* 0x000000011212c824 */ /* 0x000fe400078e0a07 */
[----:B------:R-:W-:-:S03]  /*1350*/  @!P4 VIADD R17, R17, 0x1 ;  /* 0x000000011111c836 */ /* 0x000fc60000000000 */
[----:B------:R-:W-:Y:S01]  /*1360*/  ISETP.GE.U32.AND P3, PT, R18, R7, PT ;  /* 0x000000071200720c */ /* 0x000fe20003f66070 */
[----:B------:R-:W-:Y:S01]  /*1370*/  @!P2 IMAD.IADD R19, R19, 0x1, -R4 ;  /* 0x000000011313a824 */ /* 0x000fe200078e0a04 */
[----:B------:R-:W-:Y:S01]  /*1380*/  ISETP.GE.AND P2, PT, R21, RZ, PT ;  /* 0x000000ff1500720c */ /* 0x000fe20003f46270 */
[----:B------:R-:W-:Y:S01]  /*1390*/  @!P5 IMAD.IADD R20, R20, 0x1, -R3 ;  /* 0x000000011414d824 */ /* 0x000fe200078e0a03 */
[----:B------:R-:W-:Y:S01]  /*13a0*/  ISETP.GE.AND P5, PT, R16, RZ, PT ;  /* 0x000000ff1000720c */ /* 0x000fe20003fa6270 */
[----:B------:R-:W-:Y:S01]  /*13b0*/  IMAD R3, R5, R15, R0 ;  /* 0x0000000f05037224 */ /* 0x000fe200078e0200 */
[----:B------:R-:W-:Y:S02]  /*13c0*/  LOP3.LUT R5, R14, R5, RZ, 0x3c, !PT ;  /* 0x000000050e057212 */ /* 0x000fe400078e3cff */
[----:B------:R-:W3:Y:S01]  /*13d0*/  LDC.64 R14, c[0x0][0x3c0] ;  /* 0x0000f000ff0e7b82 */ /* 0x000ee20000000a00 */
[----:B0-----:R-:W-:Y:S01]  /*13e0*/  IMAD R16, R3, R11, -R9 ;  /* 0x0000000b03107224 */ /* 0x001fe200078e0a09 */
[----:B------:R-:W-:Y:S01]  /*13f0*/  ISETP.GE.AND P4, PT, R5, RZ, PT ;  /* 0x000000ff0500720c */ /* 0x000fe20003f86270 */
[----:B------:R-:W-:-:S02]  /*1400*/  IMAD.MOV R22, RZ, RZ, -R3 ;  /* 0x000000ffff167224 */ /* 0x000fc400078e0a03 */
[----:B------:R-:W-:Y:S01]  /*1410*/  @P3 VIADD R17, R17, 0x1 ;  /* 0x0000000111113836 */ /* 0x000fe20000000000 */
[----:B------:R-:W-:Y:S01]  /*1420*/  SHF.R.S32.HI R7, RZ, 0x1f, R16 ;  /* 0x0000001fff077819 */ /* 0x000fe20000011410 */
[----:B------:R-:W-:Y:S02]  /*1430*/  @!P2 IMAD.MOV R20, RZ, RZ, -R20 ;  /* 0x000000ffff14a224 */ /* 0x000fe400078e0a14 */
[----:B------:R-:W-:Y:S02]  /*1440*/  @!P5 IMAD.MOV R19, RZ, RZ, -R19 ;  /* 0x000000ffff13d224 */ /* 0x000fe400078e0a13 */
[----:B------:R-:W-:Y:S01]  /*1450*/  IMAD.MOV R18, RZ, RZ, -R16 ;  /* 0x000000ffff127224 */ /* 0x000fe200078e0a10 */
[----:B------:R-:W-:Y:S02]  /*1460*/  SEL R4, R6, R20, !P1 ;  /* 0x0000001406047207 */ /* 0x000fe40004800000 */
[----:B------:R-:W-:Y:S01]  /*1470*/  SEL R5, R12, R19, !P0 ;  /* 0x000000130c057207 */ /* 0x000fe20004000000 */
[----:B------:R-:W-:Y:S01]  /*1480*/  @!P4 IMAD.MOV R17, RZ, RZ, -R17 ;  /* 0x000000ffff11c224 */ /* 0x000fe200078e0a11 */
[----:B------:R-:W-:Y:S01]  /*1490*/  LOP3.LUT R7, R7, R18, RZ, 0xc0, !PT ;  /* 0x0000001207077212 */ /* 0x000fe200078ec0ff */
[----:B------:R-:W-:Y:S01]  /*14a0*/  IMAD R21, R4, R10, -R8 ;  /* 0x0000000a04157224 */ /* 0x000fe200078e0a08 */
[----:B------:R-:W-:-:S02]  /*14b0*/  VIMNMX R8, PT, PT, RZ, R16, !PT ;  /* 0x00000010ff087248 */ /* 0x000fc40007fe0100 */
[----:B------:R-:W-:Y:S01]  /*14c0*/  SEL R6, R13, R17, !P6 ;  /* 0x000000110d067207 */ /* 0x000fe20007000000 */
[----:B------:R-:W-:Y:S01]  /*14d0*/  IMAD.MOV R20, RZ, RZ, -R21 ;  /* 0x000000ffff147224 */ /* 0x000fe200078e0a15 */
[----:B------:R-:W0:Y:S01]  /*14e0*/  LDC.64 R12, c[0x0][0x3c0] ;  /* 0x0000f000ff0c7b82 */ /* 0x000e220000000a00 */
[----:B---3--:R-:W-:Y:S02]  /*14f0*/  IMAD.IADD R10, R16, 0x1, R15 ;  /* 0x00000001100a7824 */ /* 0x008fe400078e020f */
[----:B------:R-:W-:-:S03]  /*1500*/  IMAD.IADD R17, R21, 0x1, R14 ;  /* 0x0000000115117824 */ /* 0x000fc600078e020e */
[C---:B-1----:R-:W-:Y:S02]  /*1510*/  ISETP.GT.AND P2, PT, R10.reuse, UR5, PT ;  /* 0x000000050a007c0c */ /* 0x042fe4000bf44270 */
[----:B------:R-:W-:Y:S02]  /*1520*/  VIMNMX R19, PT, PT, R10, UR5, PT ;  /* 0x000000050a137c48 */ /* 0x000fe4000bfe0100 */
[----:B------:R-:W-:Y:S02]  /*1530*/  ISETP.GT.AND P1, PT, R17, UR4, PT ;  /* 0x0000000411007c0c */ /* 0x000fe4000bf24270 */
[C---:B------:R-:W-:Y:S01]  /*1540*/  IADD3 R10, PT, PT, R8.reuse, 0x3, R9 ;  /* 0x00000003080a7810 */ /* 0x040fe20007ffe009 */
[----:B------:R-:W-:Y:S01]  /*1550*/  IMAD.IADD R9, R19, 0x1, -R8 ;  /* 0x0000000113097824 */ /* 0x000fe200078e0a08 */
[----:B------:R-:W-:Y:S01]  /*1560*/  SHF.R.S32.HI R17, RZ, 0x1f, R21 ;  /* 0x0000001fff117819 */ /* 0x000fe20000011415 */
[----:B------:R-:W-:Y:S02]  /*1570*/  IMAD.IADD R19, R8, 0x1, -R19 ;  /* 0x0000000108137824 */ /* 0x000fe400078e0a13 */
[----:B------:R-:W-:Y:S01]  /*1580*/  IMAD R10, R11, R22, R10 ;  /* 0x000000160b0a7224 */ /* 0x000fe200078e020a */
[----:B------:R-:W-:-:S02]  /*1590*/  LOP3.LUT R18, R9, 0x7, RZ, 0xc0, !PT ;  /* 0x0000000709127812 */ /* 0x000fc400078ec0ff */
[----:B------:R-:W-:Y:S02]  /*15a0*/  @P2 IADD3 R15, PT, PT, -R16, UR5, RZ ;  /* 0x00000005100f2c10 */ /* 0x000fe4000fffe1ff */
[----:B------:R-:W-:Y:S01]  /*15b0*/  LOP3.LUT R11, R17, R20, RZ, 0xc0, !PT ;  /* 0x00000014110b7212 */ /* 0x000fe200078ec0ff */
[----:B------:R-:W-:Y:S01]  /*15c0*/  VIADD R18, R18, 0xffffffff ;  /* 0xffffffff12127836 */ /* 0x000fe20000000000 */
[----:B------:R-:W-:Y:S01]  /*15d0*/  @P1 IADD3 R14, PT, PT, -R21, UR4, RZ ;  /* 0x00000004150e1c10 */ /* 0x000fe2000fffe1ff */
[----:B0-----:R-:W-:Y:S01]  /*15e0*/  IMAD R12, R13, R12, RZ ;  /* 0x0000000c0d0c7224 */ /* 0x001fe200078e02ff */
[----:B------:R-:W-:Y:S01]  /*15f0*/  ISETP.GT.U32.AND P0, PT, R19, -0x8, PT ;  /* 0xfffffff81300780c */ /* 0x000fe20003f04070 */
[----:B------:R-:W-:Y:S01]  /*1600*/  IMAD.IADD R13, R15, 0x1, -R7 ;  /* 0x000000010f0d7824 */ /* 0x000fe200078e0a07 */
[----:B------:R-:W-:Y:S01]  /*1610*/  ISETP.GE.U32.AND P1, PT, R18, 0x3, PT ;  /* 0x000000031200780c */ /* 0x000fe20003f26070 */
[----:B--2---:R-:W-:Y:S01]  /*1620*/  IMAD R15, R23, UR9, RZ ;  /* 0x00000009170f7c24 */ /* 0x004fe2000f8e02ff */
[----:B------:R-:W-:Y:S01]  /*1630*/  VIMNMX R21, PT, PT, RZ, R21, !PT ;  /* 0x00000015ff157248 */ /* 0x000fe20007fe0100 */
[----:B------:R-:W-:-:S02]  /*1640*/  IMAD.IADD R14, R14, 0x1, -R11 ;  /* 0x000000010e0e7824 */ /* 0x000fc400078e0a0b */
[----:B------:R-:W-:Y:S02]  /*1650*/  IMAD.MOV.U32 R17, RZ, RZ, RZ ;  /* 0x000000ffff117224 */ /* 0x000fe400078e00ff */
[----:B----4-:R-:W-:Y:S02]  /*1660*/  IMAD R18, R12, UR8, RZ ;  /* 0x000000080c127c24 */ /* 0x010fe4000f8e02ff */
[----:B------:R-:W-:Y:S02]  /*1670*/  IMAD R19, R15, UR8, RZ ;  /* 0x000000080f137c24 */ /* 0x000fe4000f8e02ff */
[----:B------:R-:W-:-:S07]  /*1680*/  VIADD R20, R8, 0x3 ;  /* 0x0000000308147836 */ /* 0x000fce0000000000 */
.L_x_32:
[----:B------:R-:W0:Y:S01]  /*1690*/  LDCU UR4, c[0x0][0x3b0] ;  /* 0x00007600ff0477ac */ /* 0x000e220008000800 */
[----:B------:R-:W-:Y:S01]  /*16a0*/  ISETP.GE.AND P3, PT, R14, 0x1, PT ;  /* 0x000000010e00780c */ /* 0x000fe20003f66270 */
[----:B------:R-:W-:Y:S01]  /*16b0*/  IMAD R27, R19, R6, RZ ;  /* 0x00000006131b7224 */ /* 0x000fe200078e02ff */
[----:B------:R-:W-:Y:S01]  /*16c0*/  BSSY.RECONVERGENT B1, `(.L_x_19) ;  /* 0x0000104000017945 */ /* 0x000fe20003800200 */
[----:B------:R-:W-:Y:S02]  /*16d0*/  IMAD R24, R15, R17, RZ ;  /* 0x000000110f187224 */ /* 0x000fe400078e02ff */
[----:B------:R-:W-:Y:S02]  /*16e0*/  IMAD R16, R18, R5, RZ ;  /* 0x0000000512107224 */ /* 0x000fe400078e02ff */
[----:B------:R-:W-:Y:S01]  /*16f0*/  IMAD R25, R12, R17, RZ ;  /* 0x000000110c197224 */ /* 0x000fe200078e02ff */
[----:B------:R-:W-:Y:S01]  /*1700*/  IADD3 R22, P4, PT, R27, R24, RZ ;  /* 0x000000181b167210 */ /* 0x000fe20007f9e0ff */
[----:B------:R-:W-:Y:S01]  /*1710*/  VIADD R17, R17, 0x1 ;  /* 0x0000000111117836 */ /* 0x000fe20000000000 */
[----:B------:R-:W-:-:S02]  /*1720*/  SHF.R.S32.HI R27, RZ, 0x1f, R27 ;  /* 0x0000001fff1b7819 */ /* 0x000fc4000001141b */
[----:B------:R-:W-:Y:S02]  /*1730*/  IADD3 R23, P5, PT, R16, R25, RZ ;  /* 0x0000001910177210 */ /* 0x000fe40007fbe0ff */
[----:B------:R-:W-:Y:S02]  /*1740*/  SHF.R.S32.HI R16, RZ, 0x1f, R16 ;  /* 0x0000001fff107819 */ /* 0x000fe40000011410 */
[----:B------:R-:W-:Y:S02]  /*1750*/  LEA.HI.X.SX32 R24, R24, R27, 0x1, P4 ;  /* 0x0000001b18187211 */ /* 0x000fe400020f0eff */
[----:B0-----:R-:W-:Y:S02]  /*1760*/  ISETP.NE.AND P2, PT, R17, UR4, PT ;  /* 0x0000000411007c0c */ /* 0x001fe4000bf45270 */
[----:B------:R-:W-:Y:S01]  /*1770*/  LEA.HI.X.SX32 R25, R25, R16, 0x1, P5 ;  /* 0x0000001019197211 */ /* 0x000fe200028f0eff */
[----:B------:R-:W-:Y:S10]  /*1780*/  @!P3 BRA `(.L_x_20) ;  /* 0x0000000c00dcb947 */ /* 0x000ff40003800000 */
[----:B------:R-:W-:-:S07]  /*1790*/  IMAD.MOV.U32 R26, RZ, RZ, RZ ;  /* 0x000000ffff1a7224 */ /* 0x000fce00078e00ff */
.L_x_31:
[----:B------:R-:W-:Y:S01]  /*17a0*/  ISETP.GT.AND P3, PT, R13, RZ, PT ;  /* 0x000000ff0d00720c */ /* 0x000fe20003f64270 */
[----:B------:R-:W-:-:S12]  /*17b0*/  BSSY.RECONVERGENT B0, `(.L_x_21) ;  /* 0x00000f1000007945 */ /* 0x000fd80003800200 */
[----:B------:R-:W-:Y:S05]  /*17c0*/  @!P3 BRA `(.L_x_22) ;  /* 0x0000000c00bcb947 */ /* 0x000fea0003800000 */
[----:B------:R-:W0:Y:S01]  /*17d0*/  LDC R30, c[0x0][0x3ac] ;  /* 0x0000eb00ff1e7b82 */ /* 0x000e220000000800 */
[--C-:B------:R-:W-:Y:S01]  /*17e0*/  IMAD.IADD R31, R21, 0x1, R26.reuse ;  /* 0x00000001151f7824 */ /* 0x100fe200078e021a */
[----:B------:R-:W-:Y:S01]  /*17f0*/  BSSY.RECONVERGENT B2, `(.L_x_23) ;  /* 0x000007b000027945 */ /* 0x000fe20003800200 */
[----:B------:R-:W-:Y:S02]  /*1800*/  IMAD.IADD R16, R11, 0x1, R26 ;  /* 0x000000010b107824 */ /* 0x000fe400078e021a */
[----:B------:R-:W-:-:S03]  /*1810*/  IMAD.MOV.U32 R29, RZ, RZ, RZ ;  /* 0x000000ffff1d7224 */ /* 0x000fc600078e00ff */
[----:B------:R-:W1:Y:S01]  /*1820*/  LDC R35, c[0x0][0x3c4] ;  /* 0x0000f100ff237b82 */ /* 0x000e620000000800 */
[----:B0-----:R-:W-:Y:S02]  /*1830*/  IMAD R27, R31, R30, R8 ;  /* 0x0000001e1f1b7224 */ /* 0x001fe400078e0208 */
[----:B-1----:R-:W-:Y:S01]  /*1840*/  IMAD R28, R16, R35, R7 ;  /* 0x00000023101c7224 */ /* 0x002fe200078e0207 */
[----:B------:R-:W-:Y:S06]  /*1850*/  @P0 BRA `(.L_x_24) ;  /* 0x0000000400d00947 */ /* 0x000fec0003800000 */
[----:B------:R-:W-:Y:S01]  /*1860*/  LOP3.LUT R32, R13, 0x7ffffff8, RZ, 0xc0, !PT ;  /* 0x7ffffff80d207812 */ /* 0x000fe200078ec0ff */
[----:B------:R-:W-:Y:S01]  /*1870*/  BSSY.RECONVERGENT B3, `(.L_x_25) ;  /* 0x0000071000037945 */ /* 0x000fe20003800200 */
[----:B------:R-:W-:Y:S02]  /*1880*/  IMAD R29, R31, R30, R20 ;  /* 0x0000001e1f1d7224 */ /* 0x000fe400078e0214 */
[----:B------:R-:W-:Y:S02]  /*1890*/  IMAD R16, R16, R35, R10 ;  /* 0x0000002310107224 */ /* 0x000fe400078e020a */
[----:B------:R-:W-:-:S07]  /*18a0*/  IMAD.MOV R30, RZ, RZ, -R32 ;  /* 0x000000ffff1e7224 */ /* 0x000fce00078e0a20 */
.L_x_26:
[----:B------:R-:W0:Y:S01]  /*18b0*/  LDCU.64 UR8, c[0x0][0x390] ;  /* 0x00007200ff0877ac */ /* 0x000e220008000a00 */
[----:B------:R-:W-:Y:S01]  /*18c0*/  VIADD R32, R16, 0xfffffffd ;  /* 0xfffffffd10207836 */ /* 0x000fe20000000000 */
[----:B------:R-:W1:Y:S04]  /*18d0*/  LDCU.64 UR4, c[0x0][0x380] ;  /* 0x00007000ff0477ac */ /* 0x000e680008000a00 */
[----:B------:R-:W-:-:S04]  /*18e0*/  IADD3 R31, P3, PT, R32, R23, RZ ;  /* 0x00000017201f7210 */ /* 0x000fc80007f7e0ff */
[----:B------:R-:W-:Y:S02]  /*18f0*/  LEA.HI.X.SX32 R32, R32, R25, 0x1, P3 ;  /* 0x0000001920207211 */ /* 0x000fe400018f0eff */
[----:B0-----:R-:W-:-:S04]  /*1900*/  LEA R34, P3, R31, UR8, 0x2 ;  /* 0x000000081f227c11 */ /* 0x001fc8000f8610ff */
[----:B------:R-:W-:Y:S01]  /*1910*/  LEA.HI.X R35, R31, UR9, R32, 0x2, P3 ;  /* 0x000000091f237c11 */ /* 0x000fe200098f1420 */
[----:B------:R-:W-:Y:S02]  /*1920*/  VIADD R31, R29, 0xfffffffe ;  /* 0xfffffffe1d1f7836 */ /* 0x000fe40000000000 */
[----:B------:R-:W-:Y:S02]  /*1930*/  VIADD R38, R16, 0xfffffffe ;  /* 0xfffffffe10267836 */ /* 0x000fe40000000000 */
[----:B------:R-:W2:Y:S01]  /*1940*/  LDG.E R34, desc[UR6][R34.64] ;  /* 0x0000000622227981 */ /* 0x000ea2000c1e1900 */
[----:B------:R-:W-:-:S04]  /*1950*/  IADD3 R32, P3, PT, R31, R22, RZ ;  /* 0x000000161f207210 */ /* 0x000fc80007f7e0ff */
[----:B------:R-:W-:Y:S02]  /*1960*/  LEA.HI.X.SX32 R31, R31, R24, 0x1, P3 ;  /* 0x000000181f1f7211 */ /* 0x000fe400018f0eff */
[----:B-1----:R-:W-:-:S04]  /*1970*/  LEA R36, P3, R32, UR4, 0x2 ;  /* 0x0000000420247c11 */ /* 0x002fc8000f8610ff */
[----:B------:R-:W-:Y:S02]  /*1980*/  LEA.HI.X R37, R32, UR5, R31, 0x2, P3 ;  /* 0x0000000520257c11 */ /* 0x000fe400098f141f */
[----:B------:R-:W-:-:S03]  /*1990*/  IADD3 R32, P3, PT, R38, R23, RZ ;  /* 0x0000001726207210 */ /* 0x000fc60007f7e0ff */
[----:B------:R0:W3:Y:S01]  /*19a0*/  LDG.E R31, desc[UR6][R36.64] ;  /* 0x00000006241f7981 */ /* 0x0000e2000c1e1900 */
[----:B------:R-:W-:Y:S02]  /*19b0*/  LEA.HI.X.SX32 R39, R38, R25, 0x1, P3 ;  /* 0x0000001926277211 */ /* 0x000fe400018f0eff */
[----:B0-----:R-:W-:-:S04]  /*19c0*/  LEA R36, P3, R32, UR8, 0x2 ;  /* 0x0000000820247c11 */ /* 0x001fc8000f8610ff */
[----:B------:R-:W-:Y:S01]  /*19d0*/  LEA.HI.X R37, R32, UR9, R39, 0x2, P3 ;  /* 0x0000000920257c11 */ /* 0x000fe200098f1427 */
[----:B------:R-:W-:-:S04]  /*19e0*/  VIADD R39, R29, 0xfffffffd ;  /* 0xfffffffd1d277836 */ /* 0x000fc80000000000 */
[----:B------:R0:W3:Y:S01]  /*19f0*/  LDG.E R32, desc[UR6][R36.64] ;  /* 0x0000000624207981 */ /* 0x0000e2000c1e1900 */
[----:B------:R-:W-:-:S04]  /*1a00*/  IADD3 R35, P3, PT, R39, R22, RZ ;  /* 0x0000001627237210 */ /* 0x000fc80007f7e0ff */
[----:B0-----:R-:W-:Y:S02]  /*1a10*/  LEA.HI.X.SX32 R36, R39, R24, 0x1, P3 ;  /* 0x0000001827247211 */ /* 0x001fe400018f0eff */
[----:B------:R-:W-:-:S04]  /*1a20*/  LEA R38, P3, R35, UR4, 0x2 ;  /* 0x0000000423267c11 */ /* 0x000fc8000f8610ff */
[----:B------:R-:W-:-:S05]  /*1a30*/  LEA.HI.X R39, R35, UR5, R36, 0x2, P3 ;  /* 0x0000000523277c11 */ /* 0x000fca00098f1424 */
[----:B------:R-:W2:Y:S01]  /*1a40*/  LDG.E R38, desc[UR6][R38.64] ;  /* 0x0000000626267981 */ /* 0x000ea2000c1e1900 */
[----:B------:R-:W-:Y:S02]  /*1a50*/  VIADD R36, R16, 0xffffffff ;  /* 0xffffffff10247836 */ /* 0x000fe40000000000 */
[----:B--2---:R-:W-:Y:S01]  /*1a60*/  FFMA R34, R38, R34, R33 ;  /* 0x0000002226227223 */ /* 0x004fe20000000021 */
[----:B------:R-:W-:-:S03]  /*1a70*/  VIADD R33, R29, 0xffffffff ;  /* 0xffffffff1d217836 */ /* 0x000fc60000000000 */
[----:B---3--:R-:W-:Y:S02]  /*1a80*/  FFMA R31, R31, R32, R34 ;  /* 0x000000201f1f7223 */ /* 0x008fe40000000022 */
[----:B------:R-:W-:-:S04]  /*1a90*/  IADD3 R34, P3, PT, R33, R22, RZ ;  /* 0x0000001621227210 */ /* 0x000fc80007f7e0ff */
[----:B------:R-:W-:Y:S02]  /*1aa0*/  LEA.HI.X.SX32 R33, R33, R24, 0x1, P3 ;  /* 0x0000001821217211 */ /* 0x000fe400018f0eff */
[----:B------:R-:W-:-:S04]  /*1ab0*/  LEA R32, P3, R34, UR4, 0x2 ;  /* 0x0000000422207c11 */ /* 0x000fc8000f8610ff */
[----:B------:R-:W-:Y:S02]  /*1ac0*/  LEA.HI.X R33, R34, UR5, R33, 0x2, P3 ;  /* 0x0000000522217c11 */ /* 0x000fe400098f1421 */
[----:B------:R-:W-:-:S03]  /*1ad0*/  IADD3 R35, P3, PT, R36, R23, RZ ;  /* 0x0000001724237210 */ /* 0x000fc60007f7e0ff */
[----:B------:R0:W2:Y:S01]  /*1ae0*/  LDG.E R34, desc[UR6][R32.64] ;  /* 0x0000000620227981 */ /* 0x0000a2000c1e1900 */
[----:B------:R-:W-:Y:S02]  /*1af0*/  LEA.HI.X.SX32 R36, R36, R25, 0x1, P3 ;  /* 0x0000001924247211 */ /* 0x000fe400018f0eff */
[----:B0-----:R-:W-:-:S04]  /*1b00*/  LEA R32, P3, R35, UR8, 0x2 ;  /* 0x0000000823207c11 */ /* 0x001fc8000f8610ff */
[----:B------:R-:W-:-:S05]  /*1b10*/  LEA.HI.X R33, R35, UR9, R36, 0x2, P3 ;  /* 0x0000000923217c11 */ /* 0x000fca00098f1424 */
[----:B------:R-:W2:Y:S02]  /*1b20*/  LDG.E R35, desc[UR6][R32.64] ;  /* 0x0000000620237981 */ /* 0x000ea4000c1e1900 */
[----:B--2---:R-:W-:Y:S01]  /*1b30*/  FFMA R31, R34, R35, R31 ;  /* 0x00000023221f7223 */ /* 0x004fe2000000001f */
        /* <DEDUP_REMOVED lines=9> */
[----:B------:R-:W2:Y:S01]  /*1bd0*/  LDG.E R35, desc[UR6][R32.64] ;  /* 0x0000000620237981 */ /* 0x000ea2000c1e1900 */
[----:B------:R-:W-:Y:S02]  /*1be0*/  VIADD R36, R16, 0x1 ;  /* 0x0000000110247836 */ /* 0x000fe40000000000 */
[----:B--2---:R-:W-:Y:S01]  /*1bf0*/  FFMA R31, R34, R35, R31 ;  /* 0x00000023221f7223 */ /* 0x004fe2000000001f */
[----:B------:R-:W-:-:S05]  /*1c00*/  VIADD R35, R29, 0x1 ;  /* 0x000000011d237836 */ /* 0x000fca0000000000 */
        /* <DEDUP_REMOVED lines=42> */
[----:B------:R-:W-:-:S04]  /*1eb0*/  VIADD R35, R29, 0x4 ;  /* 0x000000041d237836 */ /* 0x000fc80000000000 */
[----:B------:R0:W2:Y:S01]  /*1ec0*/  LDG.E R34, desc[UR6][R32.64] ;  /* 0x0000000620227981 */ /* 0x0000a2000c1e1900 */
[----:B------:R-:W-:-:S04]  /*1ed0*/  IADD3 R36, P3, PT, R35, R22, RZ ;  /* 0x0000001623247210 */ /* 0x000fc80007f7e0ff */
[----:B------:R-:W-:Y:S02]  /*1ee0*/  LEA.HI.X.SX32 R35, R35, R24, 0x1, P3 ;  /* 0x0000001823237211 */ /* 0x000fe400018f0eff */
[----:B0-----:R-:W-:-:S04]  /*1ef0*/  LEA R32, P3, R36, UR4, 0x2 ;  /* 0x0000000424207c11 */ /* 0x001fc8000f8610ff */
        /* <DEDUP_REMOVED lines=9> */
.L_x_25:
[----:B------:R-:W-:-:S07]  /*1f90*/  LOP3.LUT R29, R13, 0x7ffffff8, RZ, 0xc0, !PT ;  /* 0x7ffffff80d1d7812 */ /* 0x000fce00078ec0ff */
.L_x_24:
[----:B------:R-:W-:Y:S05]  /*1fa0*/  BSYNC.RECONVERGENT B2 ;  /* 0x0000000000027941 */ /* 0x000fea0003800200 */
.L_x_23:
[----:B------:R-:W-:-:S13]  /*1fb0*/  LOP3.LUT P3, RZ, R13, 0x7, RZ, 0xc0, !PT ;  /* 0x000000070dff7812 */ /* 0x000fda000786c0ff */
[----:B------:R-:W-:Y:S05]  /*1fc0*/  @!P3 BRA `(.L_x_22) ;  /* 0x0000000400bcb947 */ /* 0x000fea0003800000 */
[----:B------:R-:W-:Y:S04]  /*1fd0*/  BSSY.RECONVERGENT B2, `(.L_x_27) ;  /* 0x0000039000027945 */ /* 0x000fe80003800200 */
[----:B------:R-:W-:Y:S05]  /*1fe0*/  @!P1 BRA `(.L_x_28) ;  /* 0x0000000000dc9947 */ /* 0x000fea0003800000 */
[----:B------:R-:W0:Y:S01]  /*1ff0*/  LDCU.64 UR4, c[0x0][0x380] ;  /* 0x00007000ff0477ac */ /* 0x000e220008000a00 */
[----:B------:R-:W-:Y:S01]  /*2000*/  IMAD.IADD R32, R27, 0x1, R29 ;  /* 0x000000011b207824 */ /* 0x000fe200078e021d */
[----:B------:R-:W1:Y:S04]  /*2010*/  LDCU.64 UR8, c[0x0][0x390] ;  /* 0x00007200ff0877ac */ /* 0x000e680008000a00 */
[----:B------:R-:W-:-:S04]  /*2020*/  IADD3 R16, P3, PT, R32, R22, RZ ;  /* 0x0000001620107210 */ /* 0x000fc80007f7e0ff */
[----:B------:R-:W-:Y:S02]  /*2030*/  LEA.HI.X.SX32 R31, R32, R24, 0x1, P3 ;  /* 0x00000018201f7211 */ /* 0x000fe400018f0eff */
[----:B0-----:R-:W-:-:S04]  /*2040*/  LEA R30, P3, R16, UR4, 0x2 ;  /* 0x00000004101e7c11 */ /* 0x001fc8000f8610ff */
[----:B------:R-:W-:Y:S01]  /*2050*/  LEA.HI.X R31, R16, UR5, R31, 0x2, P3 ;  /* 0x00000005101f7c11 */ /* 0x000fe200098f141f */
[----:B------:R-:W-:-:S04]  /*2060*/  IMAD.IADD R16, R28, 0x1, R29 ;  /* 0x000000011c107824 */ /* 0x000fc800078e021d */
[----:B------:R1:W2:Y:S01]  /*2070*/  LDG.E R34, desc[UR6][R30.64] ;  /* 0x000000061e227981 */ /* 0x0002a2000c1e1900 */
[----:B------:R-:W-:-:S04]  /*2080*/  IADD3 R35, P3, PT, R16, R23, RZ ;  /* 0x0000001710237210 */ /* 0x000fc80007f7e0ff */
[----:B------:R-:W-:Y:S02]  /*2090*/  LEA.HI.X.SX32 R36, R16, R25, 0x1, P3 ;  /* 0x0000001910247211 */ /* 0x000fe400018f0eff */
[----:B-1----:R-:W-:-:S04]  /*20a0*/  LEA R30, P3, R35, UR8, 0x2 ;  /* 0x00000008231e7c11 */ /* 0x002fc8000f8610ff */
        /* <DEDUP_REMOVED lines=27> */
[----:B------:R0:W2:Y:S01]  /*2260*/  LDG.E R36, desc[UR6][R30.64] ;  /* 0x000000061e247981 */ /* 0x0000a2000c1e1900 */
[----:B------:R-:W-:-:S05]  /*2270*/  VIADD R16, R16, 0x3 ;  /* 0x0000000310107836 */ /* 0x000fca0000000000 */
[----:B------:R-:W-:-:S04]  /*2280*/  IADD3 R35, P3, PT, R16, R23, RZ ;  /* 0x0000001710237210 */ /* 0x000fc80007f7e0ff */
[----:B------:R-:W-:Y:S02]  /*2290*/  LEA.HI.X.SX32 R16, R16, R25, 0x1, P3 ;  /* 0x0000001910107211 */ /* 0x000fe400018f0eff */
[----:B0-----:R-:W-:-:S04]  /*22a0*/  LEA R30, P3, R35, UR8, 0x2 ;  /* 0x00000008231e7c11 */ /* 0x001fc8000f8610ff */
[----:B------:R-:W-:-:S05]  /*22b0*/  LEA.HI.X R31, R35, UR9, R16, 0x2, P3 ;  /* 0x00000009231f7c11 */ /* 0x000fca00098f1410 */
[----:B------:R-:W3:Y:S01]  /*22c0*/  LDG.E R30, desc[UR6][R30.64] ;  /* 0x000000061e1e7981 */ /* 0x000ee2000c1e1900 */
[----:B--2---:R-:W-:Y:S01]  /*22d0*/  FFMA R34, R36, R34, R33 ;  /* 0x0000002224227223 */ /* 0x004fe20000000021 */
[----:B------:R-:W-:-:S05]  /*22e0*/  VIADD R33, R32, 0x3 ;  /* 0x0000000320217836 */ /* 0x000fca0000000000 */
[----:B------:R-:W-:-:S04]  /*22f0*/  IADD3 R16, P3, PT, R33, R22, RZ ;  /* 0x0000001621107210 */ /* 0x000fc80007f7e0ff */
[----:B------:R-:W-:Y:S02]  /*2300*/  LEA.HI.X.SX32 R33, R33, R24, 0x1, P3 ;  /* 0x0000001821217211 */ /* 0x000fe400018f0eff */
[----:B------:R-:W-:-:S04]  /*2310*/  LEA R32, P3, R16, UR4, 0x2 ;  /* 0x0000000410207c11 */ /* 0x000fc8000f8610ff */
[----:B------:R-:W-:-:S06]  /*2320*/  LEA.HI.X R33, R16, UR5, R33, 0x2, P3 ;  /* 0x0000000510217c11 */ /* 0x000fcc00098f1421 */
[----:B------:R-:W3:Y:S01]  /*2330*/  LDG.E R33, desc[UR6][R32.64] ;  /* 0x0000000620217981 */ /* 0x000ee2000c1e1900 */
[----:B------:R-:W-:Y:S02]  /*2340*/  VIADD R29, R29, 0x4 ;  /* 0x000000041d1d7836 */ /* 0x000fe40000000000 */
[----:B---3--:R-:W-:-:S07]  /*2350*/  FFMA R33, R33, R30, R34 ;  /* 0x0000001e21217223 */ /* 0x008fce0000000022 */
.L_x_28:
[----:B------:R-:W-:Y:S05]  /*2360*/  BSYNC.RECONVERGENT B2 ;  /* 0x0000000000027941 */ /* 0x000fea0003800200 */
.L_x_27:
[----:B------:R-:W-:-:S04]  /*2370*/  LOP3.LUT R16, R9, 0x3, RZ, 0xc0, !PT ;  /* 0x0000000309107812 */ /* 0x000fc800078ec0ff */
[----:B------:R-:W-:-:S13]  /*2380*/  ISETP.NE.AND P3, PT, R16, RZ, PT ;  /* 0x000000ff1000720c */ /* 0x000fda0003f65270 */
[----:B------:R-:W-:Y:S05]  /*2390*/  @!P3 BRA `(.L_x_22) ;  /* 0x0000000000c8b947 */ /* 0x000fea0003800000 */
[----:B------:R-:W-:Y:S01]  /*23a0*/  ISETP.NE.AND P4, PT, R16, 0x1, PT ;  /* 0x000000011000780c */ /* 0x000fe20003f85270 */
[----:B------:R-:W-:Y:S01]  /*23b0*/  BSSY.RECONVERGENT B2, `(.L_x_29) ;  /* 0x0000020000027945 */ /* 0x000fe20003800200 */
[----:B------:R-:W-:-:S11]  /*23c0*/  LOP3.LUT P3, RZ, R9, 0x1, RZ, 0xc0, !PT ;  /* 0x0000000109ff7812 */ /* 0x000fd6000786c0ff */
        /* <DEDUP_REMOVED lines=14> */
[----:B------:R-:W2:Y:S01]  /*24b0*/  LDG.E R32, desc[UR6][R30.64] ;  /* 0x000000061e207981 */ /* 0x000ea2000c1e1900 */
[----:B------:R-:W-:Y:S02]  /*24c0*/  VIADD R16, R16, 0x1 ;  /* 0x0000000110107836 */ /* 0x000fe40000000000 */
[----:B------:R-:W-:Y:S02]  /*24d0*/  VIADD R35, R35, 0x1 ;  /* 0x0000000123237836 */ /* 0x000fe40000000000 */
[----:B--2---:R-:W-:Y:S01]  /*24e0*/  FFMA R34, R34, R32, R33 ;  /* 0x0000002022227223 */ /* 0x004fe20000000021 */
[----:B------:R-:W-:-:S04]  /*24f0*/  IADD3 R32, P4, PT, R16, R23, RZ ;  /* 0x0000001710207210 */ /* 0x000fc80007f9e0ff */
[----:B------:R-:W-:Y:S02]  /*2500*/  LEA.HI.X.SX32 R33, R16, R25, 0x1, P4 ;  /* 0x0000001910217211 */ /* 0x000fe400020f0eff */
[----:B------:R-:W-:-:S04]  /*2510*/  LEA R30, P4, R32, UR8, 0x2 ;  /* 0x00000008201e7c11 */ /* 0x000fc8000f8810ff */
        /* <DEDUP_REMOVED lines=9> */
.L_x_30:
[----:B------:R-:W-:Y:S05]  /*25b0*/  BSYNC.RECONVERGENT B2 ;  /* 0x0000000000027941 */ /* 0x000fea0003800200 */
.L_x_29:
[----:B------:R-:W-:Y:S05]  /*25c0*/  @!P3 BRA `(.L_x_22) ;  /* 0x00000000003cb947 */ /* 0x000fea0003800000 */
[----:B------:R-:W0:Y:S01]  /*25d0*/  LDCU.64 UR4, c[0x0][0x380] ;  /* 0x00007000ff0477ac */ /* 0x000e220008000a00 */
[--C-:B------:R-:W-:Y:S02]  /*25e0*/  IMAD.IADD R27, R27, 0x1, R29.reuse ;  /* 0x000000011b1b7824 */ /* 0x100fe400078e021d */
[----:B------:R-:W-:Y:S01]  /*25f0*/  IMAD.IADD R28, R28, 0x1, R29 ;  /* 0x000000011c1c7824 */ /* 0x000fe200078e021d */
[----:B------:R-:W1:Y:S02]  /*2600*/  LDCU.64 UR8, c[0x0][0x390] ;  /* 0x00007200ff0877ac */ /* 0x000e640008000a00 */
[C---:B------:R-:W-:Y:S02]  /*2610*/  IADD3 R29, P3, PT, R27.reuse, R22, RZ ;  /* 0x000000161b1d7210 */ /* 0x040fe40007f7e0ff */
[----:B------:R-:W-:Y:S02]  /*2620*/  IADD3 R16, P4, PT, R28, R23, RZ ;  /* 0x000000171c107210 */ /* 0x000fe40007f9e0ff */
[----:B------:R-:W-:-:S02]  /*2630*/  LEA.HI.X.SX32 R32, R27, R24, 0x1, P3 ;  /* 0x000000181b207211 */ /* 0x000fc400018f0eff */
[----:B------:R-:W-:Y:S02]  /*2640*/  LEA.HI.X.SX32 R27, R28, R25, 0x1, P4 ;  /* 0x000000191c1b7211 */ /* 0x000fe400020f0eff */
[C---:B0-----:R-:W-:Y:S02]  /*2650*/  LEA R30, P3, R29.reuse, UR4, 0x2 ;  /* 0x000000041d1e7c11 */ /* 0x041fe4000f8610ff */
[C---:B-1----:R-:W-:Y:S02]  /*2660*/  LEA R28, P4, R16.reuse, UR8, 0x2 ;  /* 0x00000008101c7c11 */ /* 0x042fe4000f8810ff */
[----:B------:R-:W-:Y:S02]  /*2670*/  LEA.HI.X R31, R29, UR5, R32, 0x2, P3 ;  /* 0x000000051d1f7c11 */ /* 0x000fe400098f1420 */
[----:B------:R-:W-:-:S03]  /*2680*/  LEA.HI.X R29, R16, UR9, R27, 0x2, P4 ;  /* 0x00000009101d7c11 */ /* 0x000fc6000a0f141b */
[----:B------:R-:W2:Y:S04]  /*2690*/  LDG.E R30, desc[UR6][R30.64] ;  /* 0x000000061e1e7981 */ /* 0x000ea8000c1e1900 */
[----:B------:R-:W2:Y:S02]  /*26a0*/  LDG.E R28, desc[UR6][R28.64] ;  /* 0x000000061c1c7981 */ /* 0x000ea4000c1e1900 */
[----:B--2---:R-:W-:-:S07]  /*26b0*/  FFMA R33, R30, R28, R33 ;  /* 0x0000001c1e217223 */ /* 0x004fce0000000021 */
.L_x_22:
[----:B------:R-:W-:Y:S05]  /*26c0*/  BSYNC.RECONVERGENT B0 ;  /* 0x0000000000007941 */ /* 0x000fea0003800200 */
.L_x_21:
[----:B------:R-:W-:-:S05]  /*26d0*/  VIADD R26, R26, 0x1 ;  /* 0x000000011a1a7836 */ /* 0x000fca0000000000 */
[----:B------:R-:W-:-:S13]  /*26e0*/  ISETP.GE.AND P3, PT, R26, R14, PT ;  /* 0x0000000e1a00720c */ /* 0x000fda0003f66270 */
[----:B------:R-:W-:Y:S05]  /*26f0*/  @!P3 BRA `(.L_x_31) ;  /* 0xfffffff00028b947 */ /* 0x000fea000383ffff */
.L_x_20:
[----:B------:R-:W-:Y:S05]  /*2700*/  BSYNC.RECONVERGENT B1 ;  /* 0x0000000000017941 */ /* 0x000fea0003800200 */
.L_x_19:
[----:B------:R-:W-:Y:S05]  /*2710*/  @P2 BRA `(.L_x_32) ;  /* 0xffffffec00dc2947 */ /* 0x000fea000383ffff */
[----:B------:R-:W0:Y:S01]  /*2720*/  LDCU.64 UR8, c[0x0][0x3b8] ;  /* 0x00007700ff0877ac */ /* 0x000e220008000a00 */
[----:B------:R-:W1:Y:S01]  /*2730*/  LDC.64 R8, c[0x0][0x398] ;  /* 0x0000e600ff087b82 */ /* 0x000e620000000a00 */
[----:B------:R-:W2:Y:S01]  /*2740*/  LDCU UR4, c[0x0][0x3b4] ;  /* 0x00007680ff0477ac */ /* 0x000ea20008000800 */
[----:B0-----:R-:W-:-:S06]  /*2750*/  IMAD R5, R6, UR9, R5 ;  /* 0x0000000906057c24 */ /* 0x001fcc000f8e0205 */
[----:B------:R-:W0:Y:S01]  /*2760*/  LDC.64 R6, c[0x0][0x388] ;  /* 0x0000e200ff067b82 */ /* 0x000e220000000a00 */
[----:B--2---:R-:W-:Y:S01]  /*2770*/  IMAD R4, R5, UR4, R4 ;  /* 0x0000000405047c24 */ /* 0x004fe2000f8e0204 */
[----:B------:R-:W2:Y:S03]  /*2780*/  LDCU UR4, c[0x0][0x3a0] ;  /* 0x00007400ff0477ac */ /* 0x000ea60008000800 */
[----:B------:R-:W-:-:S04]  /*2790*/  IMAD R3, R4, UR8, R3 ;  /* 0x0000000804037c24 */ /* 0x000fc8000f8e0203 */
[----:B-1----:R-:W-:-:S06]  /*27a0*/  IMAD.WIDE R4, R3, 0x4, R8 ;  /* 0x0000000403047825 */ /* 0x002fcc00078e0208 */
[----:B------:R-:W3:Y:S01]  /*27b0*/  LDG.E R4, desc[UR6][R4.64] ;  /* 0x0000000604047981 */ /* 0x000ee2000c1e1900 */
[----:B------:R-:W-:-:S05]  /*27c0*/  IMAD.IADD R0, R2, 0x1, R0 ;  /* 0x0000000102007824 */ /* 0x000fca00078e0200 */
[----:B--2---:R-:W-:Y:S01]  /*27d0*/  ISETP.GE.AND P0, PT, R0, UR4, PT ;  /* 0x0000000400007c0c */ /* 0x004fe2000bf06270 */
[----:B0-----:R-:W-:-:S04]  /*27e0*/  IMAD.WIDE R6, R3, 0x4, R6 ;  /* 0x0000000403067825 */ /* 0x001fc800078e0206 */
[----:B---3--:R-:W-:-:S05]  /*27f0*/  FADD R33, R33, R4 ;  /* 0x0000000421217221 */ /* 0x008fca0000000000 */
[----:B------:R0:W-:Y:S03]  /*2800*/  STG.E desc[UR6][R6.64], R33 ;  /* 0x0000002106007986 */ /* 0x0001e6000c101906 */
[----:B------:R-:W-:Y:S05]  /*2810*/  @!P0 BRA `(.L_x_17) ;  /* 0xffffffe000c48947 */ /* 0x000fea000383ffff */
[----:B------:R-:W-:Y:S05]  /*2820*/  EXIT ;  /* 0x000000000000794d */ /* 0x000fea0003800000 */
.L_x_33:
        /* <DEDUP_REMOVED lines=13> */
.L_x_35:


//--------------------- .nv.shared.reserved.0     --------------------------
	.section	.nv.shared.reserved.0,"aw",@nobits
	.weak		__nv_reservedSMEM_offset_0_alias
	.size		__nv_reservedSMEM_offset_0_alias, 0, 64
	.other		__nv_reservedSMEM_offset_0_alias,@"STO_CUDA_RESERVED_SHARED STV_DEFAULT"
__nv_reservedSMEM_offset_0_alias:
	.zero		0
	.zero		64


//--------------------- .nv.constant0._Z14trivial_conv2dPfS_S_S_iiiiiiiiiii --------------------------
	.section	.nv.constant0._Z14trivial_conv2dPfS_S_S_iiiiiiiiiii,"a",@progbits
	.sectionflags	@""
	.align	4
.nv.constant0._Z14trivial_conv2dPfS_S_S_iiiiiiiiiii:
	.zero		972


//--------------------- .nv.constant0._Z18ConvolutionForwardPfS_S_S_iiiiiiiiiiiiii --------------------------
	.section	.nv.constant0._Z18ConvolutionForwardPfS_S_S_iiiiiiiiiiiiii,"a",@progbits
	.sectionflags	@""
	.align	4
.nv.constant0._Z18ConvolutionForwardPfS_S_S_iiiiiiiiiiiiii:
	.zero		984


//--------------------- SYMBOLS --------------------------

	.type		.nv.reservedSmem.offset0,@object
	.size		.nv.reservedSmem.offset0,0x4
